//
// Generated by NVIDIA NVVM Compiler
//
// Compiler Build ID: CL-36424714
// Cuda compilation tools, release 13.0, V13.0.88
// Based on NVVM 20.0.0
//

.version 9.0
.target sm_100
.address_size 64

	// .globl	_Z9init_raysv
.global .align 4 .b8 device_color_buffer[3145728];
.global .align 4 .b8 max_brightness_buffer[1048576];
.global .align 4 .b8 rays[12582912];
.global .align 4 .b8 triangles[1008];
.global .align 4 .b8 triangle_materials[240];
.const .align 4 .b8 tempLoader[21504];

.visible .entry _Z9init_raysv()
{
	.reg .b16 	%rs<2>;
	.reg .b32 	%r<13>;
	.reg .b32 	%f<5>;
	.reg .b64 	%rd<10>;

	mov.u32 	%r1, %tid.x;
	mov.u32 	%r2, %ctaid.x;
	mov.u32 	%r3, %ntid.x;
	mad.lo.s32 	%r4, %r2, %r3, %r1;
	shr.s32 	%r5, %r4, 31;
	shr.u32 	%r6, %r5, 23;
	add.s32 	%r7, %r4, %r6;
	shr.s32 	%r8, %r7, 9;
	and.b32  	%r9, %r7, -512;
	sub.s32 	%r10, %r4, %r9;
	cvt.rn.f32.s32 	%f1, %r10;
	cvt.rn.f32.s32 	%f2, %r8;
	mul.f32 	%f3, %f1, 0f3CA3D70A;
	mul.f32 	%f4, %f2, 0f3CA3D70A;
	mul.wide.s32 	%rd1, %r4, 12;
	mov.u64 	%rd2, device_color_buffer;
	add.s64 	%rd3, %rd2, %rd1;
	mov.b32 	%r11, 0;
	st.global.u32 	[%rd3], %r11;
	st.global.u32 	[%rd3+4], %r11;
	st.global.u32 	[%rd3+8], %r11;
	mul.wide.s32 	%rd4, %r4, 4;
	mov.u64 	%rd5, max_brightness_buffer;
	add.s64 	%rd6, %rd5, %rd4;
	st.global.u32 	[%rd6], %r11;
	mul.wide.s32 	%rd7, %r4, 48;
	mov.u64 	%rd8, rays;
	add.s64 	%rd9, %rd8, %rd7;
	st.global.f32 	[%rd9], %f1;
	st.global.f32 	[%rd9+4], %f2;
	st.global.u32 	[%rd9+8], %r11;
	st.global.f32 	[%rd9+12], %f3;
	st.global.f32 	[%rd9+16], %f4;
	mov.b32 	%r12, 1065353216;
	st.global.u32 	[%rd9+20], %r12;
	mov.b16 	%rs1, 0;
	st.global.u8 	[%rd9+45], %rs1;
	ret;

}
	// .globl	_Z10reset_raysv
.visible .entry _Z10reset_raysv()
{
	.reg .b16 	%rs<2>;
	.reg .b32 	%r<7>;
	.reg .b64 	%rd<4>;

	mov.u32 	%r1, %tid.x;
	mov.u32 	%r2, %ctaid.x;
	mov.u32 	%r3, %ntid.x;
	mad.lo.s32 	%r4, %r2, %r3, %r1;
	mul.wide.s32 	%rd1, %r4, 48;
	mov.u64 	%rd2, rays;
	add.s64 	%rd3, %rd2, %rd1;
	mov.b32 	%r5, -1082130432;
	st.global.u32 	[%rd3+36], %r5;
	mov.b32 	%r6, -1;
	st.global.u32 	[%rd3+40], %r6;
	mov.b16 	%rs1, 0;
	st.global.u8 	[%rd3+44], %rs1;
	ret;

}
	// .globl	_Z9init_cube6float3fifffff
.visible .entry _Z9init_cube6float3fifffff(
	.param .align 4 .b8 _Z9init_cube6float3fifffff_param_0[12],
	.param .f32 _Z9init_cube6float3fifffff_param_1,
	.param .u32 _Z9init_cube6float3fifffff_param_2,
	.param .f32 _Z9init_cube6float3fifffff_param_3,
	.param .f32 _Z9init_cube6float3fifffff_param_4,
	.param .f32 _Z9init_cube6float3fifffff_param_5,
	.param .f32 _Z9init_cube6float3fifffff_param_6,
	.param .f32 _Z9init_cube6float3fifffff_param_7
)
{
	.reg .b32 	%r<2>;
	.reg .b32 	%f<149>;
	.reg .b64 	%rd<7>;

	ld.param.f32 	%f1, [_Z9init_cube6float3fifffff_param_0+8];
	ld.param.f32 	%f2, [_Z9init_cube6float3fifffff_param_0+4];
	ld.param.f32 	%f3, [_Z9init_cube6float3fifffff_param_0];
	ld.param.f32 	%f4, [_Z9init_cube6float3fifffff_param_1];
	ld.param.u32 	%r1, [_Z9init_cube6float3fifffff_param_2];
	ld.param.f32 	%f5, [_Z9init_cube6float3fifffff_param_3];
	ld.param.f32 	%f6, [_Z9init_cube6float3fifffff_param_4];
	ld.param.f32 	%f7, [_Z9init_cube6float3fifffff_param_5];
	ld.param.f32 	%f8, [_Z9init_cube6float3fifffff_param_6];
	ld.param.f32 	%f9, [_Z9init_cube6float3fifffff_param_7];
	add.f32 	%f10, %f3, %f4;
	sub.f32 	%f11, %f2, %f4;
	sub.f32 	%f12, %f1, %f4;
	sub.f32 	%f13, %f3, %f3;
	sub.f32 	%f14, %f2, %f11;
	sub.f32 	%f15, %f1, %f1;
	sub.f32 	%f16, %f3, %f10;
	sub.f32 	%f17, %f2, %f2;
	mul.f32 	%f18, %f15, %f14;
	mul.f32 	%f19, %f15, %f17;
	sub.f32 	%f20, %f18, %f19;
	mul.f32 	%f21, %f13, %f15;
	mul.f32 	%f22, %f15, %f16;
	sub.f32 	%f23, %f21, %f22;
	mul.f32 	%f24, %f13, %f17;
	mul.f32 	%f25, %f14, %f16;
	sub.f32 	%f26, %f24, %f25;
	sub.f32 	%f27, %f11, %f2;
	sub.f32 	%f28, %f10, %f3;
	mul.f32 	%f29, %f27, %f27;
	fma.rn.f32 	%f30, %f13, %f13, %f29;
	mul.f32 	%f31, %f15, %f15;
	add.f32 	%f32, %f31, %f30;
	mul.f32 	%f33, %f17, %f27;
	fma.rn.f32 	%f34, %f13, %f28, %f33;
	add.f32 	%f35, %f31, %f34;
	mul.f32 	%f36, %f17, %f17;
	fma.rn.f32 	%f37, %f28, %f28, %f36;
	add.f32 	%f38, %f31, %f37;
	mul.wide.s32 	%rd1, %r1, 84;
	mov.u64 	%rd2, triangles;
	add.s64 	%rd3, %rd2, %rd1;
	st.global.f32 	[%rd3], %f3;
	st.global.f32 	[%rd3+4], %f2;
	st.global.f32 	[%rd3+8], %f1;
	st.global.f32 	[%rd3+12], %f3;
	st.global.f32 	[%rd3+16], %f11;
	st.global.f32 	[%rd3+20], %f1;
	st.global.f32 	[%rd3+24], %f10;
	st.global.f32 	[%rd3+28], %f2;
	st.global.f32 	[%rd3+32], %f1;
	st.global.f32 	[%rd3+36], %f20;
	st.global.f32 	[%rd3+40], %f23;
	st.global.f32 	[%rd3+44], %f26;
	st.global.f32 	[%rd3+48], %f13;
	st.global.f32 	[%rd3+52], %f27;
	st.global.f32 	[%rd3+56], %f15;
	st.global.f32 	[%rd3+60], %f28;
	st.global.f32 	[%rd3+64], %f17;
	st.global.f32 	[%rd3+68], %f15;
	st.global.f32 	[%rd3+72], %f32;
	st.global.f32 	[%rd3+76], %f35;
	st.global.f32 	[%rd3+80], %f38;
	sub.f32 	%f39, %f10, %f10;
	sub.f32 	%f40, %f18, %f18;
	mul.f32 	%f41, %f15, %f28;
	mul.f32 	%f42, %f15, %f39;
	sub.f32 	%f43, %f41, %f42;
	mul.f32 	%f44, %f28, %f14;
	mul.f32 	%f45, %f14, %f39;
	sub.f32 	%f46, %f44, %f45;
	fma.rn.f32 	%f47, %f16, %f16, %f29;
	add.f32 	%f48, %f31, %f47;
	fma.rn.f32 	%f49, %f39, %f16, %f29;
	add.f32 	%f50, %f31, %f49;
	fma.rn.f32 	%f51, %f39, %f39, %f29;
	add.f32 	%f52, %f31, %f51;
	st.global.f32 	[%rd3+84], %f10;
	st.global.f32 	[%rd3+88], %f2;
	st.global.f32 	[%rd3+92], %f1;
	st.global.f32 	[%rd3+96], %f3;
	st.global.f32 	[%rd3+100], %f11;
	st.global.f32 	[%rd3+104], %f1;
	st.global.f32 	[%rd3+108], %f10;
	st.global.f32 	[%rd3+112], %f11;
	st.global.f32 	[%rd3+116], %f1;
	st.global.f32 	[%rd3+120], %f40;
	st.global.f32 	[%rd3+124], %f43;
	st.global.f32 	[%rd3+128], %f46;
	st.global.f32 	[%rd3+132], %f16;
	st.global.f32 	[%rd3+136], %f27;
	st.global.f32 	[%rd3+140], %f15;
	st.global.f32 	[%rd3+144], %f39;
	st.global.f32 	[%rd3+148], %f27;
	st.global.f32 	[%rd3+152], %f15;
	st.global.f32 	[%rd3+156], %f48;
	st.global.f32 	[%rd3+160], %f50;
	st.global.f32 	[%rd3+164], %f52;
	sub.f32 	%f53, %f12, %f12;
	mul.f32 	%f54, %f17, %f53;
	mul.f32 	%f55, %f53, %f14;
	sub.f32 	%f56, %f54, %f55;
	mul.f32 	%f57, %f16, %f53;
	mul.f32 	%f58, %f13, %f53;
	sub.f32 	%f59, %f57, %f58;
	sub.f32 	%f60, %f25, %f24;
	mul.f32 	%f61, %f53, %f53;
	add.f32 	%f62, %f61, %f37;
	add.f32 	%f63, %f61, %f34;
	add.f32 	%f64, %f61, %f30;
	st.global.f32 	[%rd3+168], %f3;
	st.global.f32 	[%rd3+172], %f2;
	st.global.f32 	[%rd3+176], %f12;
	st.global.f32 	[%rd3+180], %f10;
	st.global.f32 	[%rd3+184], %f2;
	st.global.f32 	[%rd3+188], %f12;
	st.global.f32 	[%rd3+192], %f3;
	st.global.f32 	[%rd3+196], %f11;
	st.global.f32 	[%rd3+200], %f12;
	st.global.f32 	[%rd3+204], %f56;
	st.global.f32 	[%rd3+208], %f59;
	st.global.f32 	[%rd3+212], %f60;
	st.global.f32 	[%rd3+216], %f28;
	st.global.f32 	[%rd3+220], %f17;
	st.global.f32 	[%rd3+224], %f53;
	st.global.f32 	[%rd3+228], %f13;
	st.global.f32 	[%rd3+232], %f27;
	st.global.f32 	[%rd3+236], %f53;
	st.global.f32 	[%rd3+240], %f62;
	st.global.f32 	[%rd3+244], %f63;
	st.global.f32 	[%rd3+248], %f64;
	sub.f32 	%f65, %f55, %f55;
	mul.f32 	%f66, %f39, %f53;
	mul.f32 	%f67, %f53, %f28;
	sub.f32 	%f68, %f66, %f67;
	sub.f32 	%f69, %f45, %f44;
	add.f32 	%f70, %f61, %f51;
	add.f32 	%f71, %f61, %f49;
	add.f32 	%f72, %f61, %f47;
	st.global.f32 	[%rd3+252], %f10;
	st.global.f32 	[%rd3+256], %f2;
	st.global.f32 	[%rd3+260], %f12;
	st.global.f32 	[%rd3+264], %f10;
	st.global.f32 	[%rd3+268], %f11;
	st.global.f32 	[%rd3+272], %f12;
	st.global.f32 	[%rd3+276], %f3;
	st.global.f32 	[%rd3+280], %f11;
	st.global.f32 	[%rd3+284], %f12;
	st.global.f32 	[%rd3+288], %f65;
	st.global.f32 	[%rd3+292], %f68;
	st.global.f32 	[%rd3+296], %f69;
	st.global.f32 	[%rd3+300], %f39;
	st.global.f32 	[%rd3+304], %f27;
	st.global.f32 	[%rd3+308], %f53;
	st.global.f32 	[%rd3+312], %f16;
	st.global.f32 	[%rd3+316], %f27;
	st.global.f32 	[%rd3+320], %f53;
	st.global.f32 	[%rd3+324], %f70;
	st.global.f32 	[%rd3+328], %f71;
	st.global.f32 	[%rd3+332], %f72;
	sub.f32 	%f73, %f1, %f12;
	mul.f32 	%f74, %f73, %f14;
	sub.f32 	%f75, %f19, %f74;
	mul.f32 	%f76, %f13, %f73;
	sub.f32 	%f77, %f21, %f76;
	mul.f32 	%f78, %f13, %f14;
	sub.f32 	%f79, %f78, %f24;
	sub.f32 	%f80, %f12, %f1;
	fma.rn.f32 	%f81, %f13, %f13, %f36;
	mul.f32 	%f82, %f80, %f80;
	add.f32 	%f83, %f81, %f82;
	fma.rn.f32 	%f84, %f13, %f13, %f33;
	fma.rn.f32 	%f85, %f15, %f80, %f84;
	st.global.f32 	[%rd3+336], %f3;
	st.global.f32 	[%rd3+340], %f2;
	st.global.f32 	[%rd3+344], %f1;
	st.global.f32 	[%rd3+348], %f3;
	st.global.f32 	[%rd3+352], %f2;
	st.global.f32 	[%rd3+356], %f12;
	st.global.f32 	[%rd3+360], %f3;
	st.global.f32 	[%rd3+364], %f11;
	st.global.f32 	[%rd3+368], %f1;
	st.global.f32 	[%rd3+372], %f75;
	st.global.f32 	[%rd3+376], %f77;
	st.global.f32 	[%rd3+380], %f79;
	st.global.f32 	[%rd3+384], %f13;
	st.global.f32 	[%rd3+388], %f17;
	st.global.f32 	[%rd3+392], %f80;
	st.global.f32 	[%rd3+396], %f13;
	st.global.f32 	[%rd3+400], %f27;
	st.global.f32 	[%rd3+404], %f15;
	st.global.f32 	[%rd3+408], %f83;
	st.global.f32 	[%rd3+412], %f85;
	st.global.f32 	[%rd3+416], %f32;
	mul.f32 	%f86, %f14, %f80;
	sub.f32 	%f87, %f86, %f55;
	mul.f32 	%f88, %f13, %f80;
	sub.f32 	%f89, %f88, %f58;
	sub.f32 	%f90, %f78, %f78;
	fma.rn.f32 	%f91, %f73, %f53, %f30;
	fma.rn.f32 	%f92, %f73, %f73, %f30;
	st.global.f32 	[%rd3+420], %f3;
	st.global.f32 	[%rd3+424], %f2;
	st.global.f32 	[%rd3+428], %f12;
	st.global.f32 	[%rd3+432], %f3;
	st.global.f32 	[%rd3+436], %f11;
	st.global.f32 	[%rd3+440], %f12;
	st.global.f32 	[%rd3+444], %f3;
	st.global.f32 	[%rd3+448], %f11;
	st.global.f32 	[%rd3+452], %f1;
	st.global.f32 	[%rd3+456], %f87;
	st.global.f32 	[%rd3+460], %f89;
	st.global.f32 	[%rd3+464], %f90;
	st.global.f32 	[%rd3+468], %f13;
	st.global.f32 	[%rd3+472], %f27;
	st.global.f32 	[%rd3+476], %f53;
	st.global.f32 	[%rd3+480], %f13;
	st.global.f32 	[%rd3+484], %f27;
	st.global.f32 	[%rd3+488], %f73;
	st.global.f32 	[%rd3+492], %f64;
	st.global.f32 	[%rd3+496], %f91;
	st.global.f32 	[%rd3+500], %f92;
	sub.f32 	%f93, %f74, %f19;
	mul.f32 	%f94, %f39, %f73;
	sub.f32 	%f95, %f94, %f42;
	mul.f32 	%f96, %f17, %f39;
	sub.f32 	%f97, %f96, %f45;
	fma.rn.f32 	%f98, %f39, %f39, %f33;
	fma.rn.f32 	%f99, %f15, %f80, %f98;
	fma.rn.f32 	%f100, %f39, %f39, %f36;
	add.f32 	%f101, %f82, %f100;
	st.global.f32 	[%rd3+504], %f10;
	st.global.f32 	[%rd3+508], %f2;
	st.global.f32 	[%rd3+512], %f1;
	st.global.f32 	[%rd3+516], %f10;
	st.global.f32 	[%rd3+520], %f11;
	st.global.f32 	[%rd3+524], %f1;
	st.global.f32 	[%rd3+528], %f10;
	st.global.f32 	[%rd3+532], %f2;
	st.global.f32 	[%rd3+536], %f12;
	st.global.f32 	[%rd3+540], %f93;
	st.global.f32 	[%rd3+544], %f95;
	st.global.f32 	[%rd3+548], %f97;
	st.global.f32 	[%rd3+552], %f39;
	st.global.f32 	[%rd3+556], %f27;
	st.global.f32 	[%rd3+560], %f15;
	st.global.f32 	[%rd3+564], %f39;
	st.global.f32 	[%rd3+568], %f17;
	st.global.f32 	[%rd3+572], %f80;
	st.global.f32 	[%rd3+576], %f52;
	st.global.f32 	[%rd3+580], %f99;
	st.global.f32 	[%rd3+584], %f101;
	sub.f32 	%f102, %f55, %f86;
	mul.f32 	%f103, %f80, %f39;
	sub.f32 	%f104, %f66, %f103;
	sub.f32 	%f105, %f45, %f45;
	fma.rn.f32 	%f106, %f73, %f73, %f51;
	fma.rn.f32 	%f107, %f73, %f53, %f51;
	st.global.f32 	[%rd3+588], %f10;
	st.global.f32 	[%rd3+592], %f2;
	st.global.f32 	[%rd3+596], %f12;
	st.global.f32 	[%rd3+600], %f10;
	st.global.f32 	[%rd3+604], %f11;
	st.global.f32 	[%rd3+608], %f1;
	st.global.f32 	[%rd3+612], %f10;
	st.global.f32 	[%rd3+616], %f11;
	st.global.f32 	[%rd3+620], %f12;
	st.global.f32 	[%rd3+624], %f102;
	st.global.f32 	[%rd3+628], %f104;
	st.global.f32 	[%rd3+632], %f105;
	st.global.f32 	[%rd3+636], %f39;
	st.global.f32 	[%rd3+640], %f27;
	st.global.f32 	[%rd3+644], %f73;
	st.global.f32 	[%rd3+648], %f39;
	st.global.f32 	[%rd3+652], %f27;
	st.global.f32 	[%rd3+656], %f53;
	st.global.f32 	[%rd3+660], %f106;
	st.global.f32 	[%rd3+664], %f107;
	st.global.f32 	[%rd3+668], %f70;
	mul.f32 	%f108, %f17, %f73;
	sub.f32 	%f109, %f108, %f19;
	mul.f32 	%f110, %f16, %f73;
	sub.f32 	%f111, %f110, %f21;
	mul.f32 	%f112, %f17, %f16;
	sub.f32 	%f113, %f112, %f24;
	fma.rn.f32 	%f114, %f13, %f28, %f36;
	fma.rn.f32 	%f115, %f15, %f80, %f114;
	st.global.f32 	[%rd3+672], %f3;
	st.global.f32 	[%rd3+676], %f2;
	st.global.f32 	[%rd3+680], %f1;
	st.global.f32 	[%rd3+684], %f10;
	st.global.f32 	[%rd3+688], %f2;
	st.global.f32 	[%rd3+692], %f1;
	st.global.f32 	[%rd3+696], %f3;
	st.global.f32 	[%rd3+700], %f2;
	st.global.f32 	[%rd3+704], %f12;
	st.global.f32 	[%rd3+708], %f109;
	st.global.f32 	[%rd3+712], %f111;
	st.global.f32 	[%rd3+716], %f113;
	st.global.f32 	[%rd3+720], %f28;
	st.global.f32 	[%rd3+724], %f17;
	st.global.f32 	[%rd3+728], %f15;
	st.global.f32 	[%rd3+732], %f13;
	st.global.f32 	[%rd3+736], %f17;
	st.global.f32 	[%rd3+740], %f80;
	st.global.f32 	[%rd3+744], %f38;
	st.global.f32 	[%rd3+748], %f115;
	st.global.f32 	[%rd3+752], %f83;
	sub.f32 	%f116, %f108, %f108;
	mul.f32 	%f117, %f73, %f28;
	sub.f32 	%f118, %f94, %f117;
	mul.f32 	%f119, %f17, %f28;
	sub.f32 	%f120, %f96, %f119;
	fma.rn.f32 	%f121, %f39, %f16, %f36;
	add.f32 	%f122, %f82, %f121;
	fma.rn.f32 	%f123, %f16, %f16, %f36;
	add.f32 	%f124, %f82, %f123;
	st.global.f32 	[%rd3+756], %f10;
	st.global.f32 	[%rd3+760], %f2;
	st.global.f32 	[%rd3+764], %f1;
	st.global.f32 	[%rd3+768], %f10;
	st.global.f32 	[%rd3+772], %f2;
	st.global.f32 	[%rd3+776], %f12;
	st.global.f32 	[%rd3+780], %f3;
	st.global.f32 	[%rd3+784], %f2;
	st.global.f32 	[%rd3+788], %f12;
	st.global.f32 	[%rd3+792], %f116;
	st.global.f32 	[%rd3+796], %f118;
	st.global.f32 	[%rd3+800], %f120;
	st.global.f32 	[%rd3+804], %f39;
	st.global.f32 	[%rd3+808], %f17;
	st.global.f32 	[%rd3+812], %f80;
	st.global.f32 	[%rd3+816], %f16;
	st.global.f32 	[%rd3+820], %f17;
	st.global.f32 	[%rd3+824], %f80;
	st.global.f32 	[%rd3+828], %f101;
	st.global.f32 	[%rd3+832], %f122;
	st.global.f32 	[%rd3+836], %f124;
	sub.f32 	%f125, %f11, %f11;
	mul.f32 	%f126, %f15, %f125;
	mul.f32 	%f127, %f73, %f125;
	sub.f32 	%f128, %f126, %f127;
	sub.f32 	%f129, %f21, %f110;
	mul.f32 	%f130, %f13, %f125;
	mul.f32 	%f131, %f125, %f16;
	sub.f32 	%f132, %f130, %f131;
	mul.f32 	%f133, %f125, %f125;
	fma.rn.f32 	%f134, %f13, %f13, %f133;
	add.f32 	%f135, %f82, %f134;
	fma.rn.f32 	%f136, %f13, %f28, %f133;
	fma.rn.f32 	%f137, %f15, %f80, %f136;
	fma.rn.f32 	%f138, %f28, %f28, %f133;
	add.f32 	%f139, %f31, %f138;
	st.global.f32 	[%rd3+840], %f3;
	st.global.f32 	[%rd3+844], %f11;
	st.global.f32 	[%rd3+848], %f1;
	st.global.f32 	[%rd3+852], %f3;
	st.global.f32 	[%rd3+856], %f11;
	st.global.f32 	[%rd3+860], %f12;
	st.global.f32 	[%rd3+864], %f10;
	st.global.f32 	[%rd3+868], %f11;
	st.global.f32 	[%rd3+872], %f1;
	st.global.f32 	[%rd3+876], %f128;
	st.global.f32 	[%rd3+880], %f129;
	st.global.f32 	[%rd3+884], %f132;
	st.global.f32 	[%rd3+888], %f13;
	st.global.f32 	[%rd3+892], %f125;
	st.global.f32 	[%rd3+896], %f80;
	st.global.f32 	[%rd3+900], %f28;
	st.global.f32 	[%rd3+904], %f125;
	st.global.f32 	[%rd3+908], %f15;
	st.global.f32 	[%rd3+912], %f135;
	st.global.f32 	[%rd3+916], %f137;
	st.global.f32 	[%rd3+920], %f139;
	mul.f32 	%f140, %f125, %f80;
	mul.f32 	%f141, %f53, %f125;
	sub.f32 	%f142, %f140, %f141;
	mul.f32 	%f143, %f16, %f80;
	sub.f32 	%f144, %f143, %f57;
	sub.f32 	%f145, %f131, %f131;
	add.f32 	%f146, %f61, %f138;
	fma.rn.f32 	%f147, %f73, %f53, %f138;
	fma.rn.f32 	%f148, %f73, %f73, %f138;
	st.global.f32 	[%rd3+924], %f3;
	st.global.f32 	[%rd3+928], %f11;
	st.global.f32 	[%rd3+932], %f12;
	st.global.f32 	[%rd3+936], %f10;
	st.global.f32 	[%rd3+940], %f11;
	st.global.f32 	[%rd3+944], %f12;
	st.global.f32 	[%rd3+948], %f10;
	st.global.f32 	[%rd3+952], %f11;
	st.global.f32 	[%rd3+956], %f1;
	st.global.f32 	[%rd3+960], %f142;
	st.global.f32 	[%rd3+964], %f144;
	st.global.f32 	[%rd3+968], %f145;
	st.global.f32 	[%rd3+972], %f28;
	st.global.f32 	[%rd3+976], %f125;
	st.global.f32 	[%rd3+980], %f53;
	st.global.f32 	[%rd3+984], %f28;
	st.global.f32 	[%rd3+988], %f125;
	st.global.f32 	[%rd3+992], %f73;
	st.global.f32 	[%rd3+996], %f146;
	st.global.f32 	[%rd3+1000], %f147;
	st.global.f32 	[%rd3+1004], %f148;
	mul.wide.s32 	%rd4, %r1, 20;
	mov.u64 	%rd5, triangle_materials;
	add.s64 	%rd6, %rd5, %rd4;
	st.global.f32 	[%rd6], %f5;
	st.global.f32 	[%rd6+4], %f6;
	st.global.f32 	[%rd6+8], %f7;
	st.global.f32 	[%rd6+12], %f8;
	st.global.f32 	[%rd6+16], %f9;
	st.global.f32 	[%rd6+20], %f5;
	st.global.f32 	[%rd6+24], %f6;
	st.global.f32 	[%rd6+28], %f7;
	st.global.f32 	[%rd6+32], %f8;
	st.global.f32 	[%rd6+36], %f9;
	st.global.f32 	[%rd6+40], %f5;
	st.global.f32 	[%rd6+44], %f6;
	st.global.f32 	[%rd6+48], %f7;
	st.global.f32 	[%rd6+52], %f8;
	st.global.f32 	[%rd6+56], %f9;
	st.global.f32 	[%rd6+60], %f5;
	st.global.f32 	[%rd6+64], %f6;
	st.global.f32 	[%rd6+68], %f7;
	st.global.f32 	[%rd6+72], %f8;
	st.global.f32 	[%rd6+76], %f9;
	st.global.f32 	[%rd6+80], %f5;
	st.global.f32 	[%rd6+84], %f6;
	st.global.f32 	[%rd6+88], %f7;
	st.global.f32 	[%rd6+92], %f8;
	st.global.f32 	[%rd6+96], %f9;
	st.global.f32 	[%rd6+100], %f5;
	st.global.f32 	[%rd6+104], %f6;
	st.global.f32 	[%rd6+108], %f7;
	st.global.f32 	[%rd6+112], %f8;
	st.global.f32 	[%rd6+116], %f9;
	st.global.f32 	[%rd6+120], %f5;
	st.global.f32 	[%rd6+124], %f6;
	st.global.f32 	[%rd6+128], %f7;
	st.global.f32 	[%rd6+132], %f8;
	st.global.f32 	[%rd6+136], %f9;
	st.global.f32 	[%rd6+140], %f5;
	st.global.f32 	[%rd6+144], %f6;
	st.global.f32 	[%rd6+148], %f7;
	st.global.f32 	[%rd6+152], %f8;
	st.global.f32 	[%rd6+156], %f9;
	st.global.f32 	[%rd6+160], %f5;
	st.global.f32 	[%rd6+164], %f6;
	st.global.f32 	[%rd6+168], %f7;
	st.global.f32 	[%rd6+172], %f8;
	st.global.f32 	[%rd6+176], %f9;
	st.global.f32 	[%rd6+180], %f5;
	st.global.f32 	[%rd6+184], %f6;
	st.global.f32 	[%rd6+188], %f7;
	st.global.f32 	[%rd6+192], %f8;
	st.global.f32 	[%rd6+196], %f9;
	st.global.f32 	[%rd6+200], %f5;
	st.global.f32 	[%rd6+204], %f6;
	st.global.f32 	[%rd6+208], %f7;
	st.global.f32 	[%rd6+212], %f8;
	st.global.f32 	[%rd6+216], %f9;
	st.global.f32 	[%rd6+220], %f5;
	st.global.f32 	[%rd6+224], %f6;
	st.global.f32 	[%rd6+228], %f7;
	st.global.f32 	[%rd6+232], %f8;
	st.global.f32 	[%rd6+236], %f9;
	ret;

}
	// .globl	_Z19set_triangle_kernel6float3S_S_ifffff
.visible .entry _Z19set_triangle_kernel6float3S_S_ifffff(
	.param .align 4 .b8 _Z19set_triangle_kernel6float3S_S_ifffff_param_0[12],
	.param .align 4 .b8 _Z19set_triangle_kernel6float3S_S_ifffff_param_1[12],
	.param .align 4 .b8 _Z19set_triangle_kernel6float3S_S_ifffff_param_2[12],
	.param .u32 _Z19set_triangle_kernel6float3S_S_ifffff_param_3,
	.param .f32 _Z19set_triangle_kernel6float3S_S_ifffff_param_4,
	.param .f32 _Z19set_triangle_kernel6float3S_S_ifffff_param_5,
	.param .f32 _Z19set_triangle_kernel6float3S_S_ifffff_param_6,
	.param .f32 _Z19set_triangle_kernel6float3S_S_ifffff_param_7,
	.param .f32 _Z19set_triangle_kernel6float3S_S_ifffff_param_8
)
{
	.reg .b32 	%r<2>;
	.reg .b32 	%f<45>;
	.reg .b64 	%rd<7>;

	ld.param.f32 	%f1, [_Z19set_triangle_kernel6float3S_S_ifffff_param_2+8];
	ld.param.f32 	%f2, [_Z19set_triangle_kernel6float3S_S_ifffff_param_2+4];
	ld.param.f32 	%f3, [_Z19set_triangle_kernel6float3S_S_ifffff_param_2];
	ld.param.f32 	%f4, [_Z19set_triangle_kernel6float3S_S_ifffff_param_1+8];
	ld.param.f32 	%f5, [_Z19set_triangle_kernel6float3S_S_ifffff_param_0+8];
	ld.param.f32 	%f6, [_Z19set_triangle_kernel6float3S_S_ifffff_param_1+4];
	ld.param.f32 	%f7, [_Z19set_triangle_kernel6float3S_S_ifffff_param_0+4];
	ld.param.f32 	%f8, [_Z19set_triangle_kernel6float3S_S_ifffff_param_1];
	ld.param.f32 	%f9, [_Z19set_triangle_kernel6float3S_S_ifffff_param_0];
	ld.param.u32 	%r1, [_Z19set_triangle_kernel6float3S_S_ifffff_param_3];
	ld.param.f32 	%f10, [_Z19set_triangle_kernel6float3S_S_ifffff_param_4];
	ld.param.f32 	%f11, [_Z19set_triangle_kernel6float3S_S_ifffff_param_5];
	ld.param.f32 	%f12, [_Z19set_triangle_kernel6float3S_S_ifffff_param_6];
	ld.param.f32 	%f13, [_Z19set_triangle_kernel6float3S_S_ifffff_param_7];
	ld.param.f32 	%f14, [_Z19set_triangle_kernel6float3S_S_ifffff_param_8];
	sub.f32 	%f15, %f9, %f8;
	sub.f32 	%f16, %f7, %f6;
	sub.f32 	%f17, %f5, %f4;
	sub.f32 	%f18, %f9, %f3;
	sub.f32 	%f19, %f7, %f2;
	sub.f32 	%f20, %f5, %f1;
	mul.f32 	%f21, %f16, %f20;
	mul.f32 	%f22, %f17, %f19;
	sub.f32 	%f23, %f21, %f22;
	mul.f32 	%f24, %f15, %f20;
	mul.f32 	%f25, %f17, %f18;
	sub.f32 	%f26, %f24, %f25;
	mul.f32 	%f27, %f15, %f19;
	mul.f32 	%f28, %f16, %f18;
	sub.f32 	%f29, %f27, %f28;
	sub.f32 	%f30, %f8, %f9;
	sub.f32 	%f31, %f6, %f7;
	sub.f32 	%f32, %f4, %f5;
	sub.f32 	%f33, %f3, %f9;
	sub.f32 	%f34, %f2, %f7;
	sub.f32 	%f35, %f1, %f5;
	mul.f32 	%f36, %f31, %f31;
	fma.rn.f32 	%f37, %f30, %f30, %f36;
	fma.rn.f32 	%f38, %f32, %f32, %f37;
	mul.f32 	%f39, %f31, %f34;
	fma.rn.f32 	%f40, %f30, %f33, %f39;
	fma.rn.f32 	%f41, %f32, %f35, %f40;
	mul.f32 	%f42, %f34, %f34;
	fma.rn.f32 	%f43, %f33, %f33, %f42;
	fma.rn.f32 	%f44, %f35, %f35, %f43;
	mul.wide.s32 	%rd1, %r1, 84;
	mov.u64 	%rd2, triangles;
	add.s64 	%rd3, %rd2, %rd1;
	st.global.f32 	[%rd3], %f9;
	st.global.f32 	[%rd3+4], %f7;
	st.global.f32 	[%rd3+8], %f5;
	st.global.f32 	[%rd3+12], %f8;
	st.global.f32 	[%rd3+16], %f6;
	st.global.f32 	[%rd3+20], %f4;
	st.global.f32 	[%rd3+24], %f3;
	st.global.f32 	[%rd3+28], %f2;
	st.global.f32 	[%rd3+32], %f1;
	st.global.f32 	[%rd3+36], %f23;
	st.global.f32 	[%rd3+40], %f26;
	st.global.f32 	[%rd3+44], %f29;
	st.global.f32 	[%rd3+48], %f30;
	st.global.f32 	[%rd3+52], %f31;
	st.global.f32 	[%rd3+56], %f32;
	st.global.f32 	[%rd3+60], %f33;
	st.global.f32 	[%rd3+64], %f34;
	st.global.f32 	[%rd3+68], %f35;
	st.global.f32 	[%rd3+72], %f38;
	st.global.f32 	[%rd3+76], %f41;
	st.global.f32 	[%rd3+80], %f44;
	mul.wide.s32 	%rd4, %r1, 20;
	mov.u64 	%rd5, triangle_materials;
	add.s64 	%rd6, %rd5, %rd4;
	st.global.f32 	[%rd6], %f10;
	st.global.f32 	[%rd6+4], %f11;
	st.global.f32 	[%rd6+8], %f12;
	st.global.f32 	[%rd6+12], %f13;
	st.global.f32 	[%rd6+16], %f14;
	ret;

}
	// .globl	_Z12bounceKerneli
.visible .entry _Z12bounceKerneli(
	.param .u32 _Z12bounceKerneli_param_0
)
{
	.reg .pred 	%p<135>;
	.reg .b16 	%rs<54>;
	.reg .b32 	%r<83>;
	.reg .b32 	%f<988>;
	.reg .b64 	%rd<19>;

	mov.u32 	%r17, %tid.x;
	mov.u32 	%r18, %ctaid.x;
	mov.u32 	%r19, %ntid.x;
	mad.lo.s32 	%r1, %r18, %r19, %r17;
	mul.wide.s32 	%rd1, %r1, 48;
	mov.u64 	%rd2, rays;
	add.s64 	%rd3, %rd2, %rd1;
	ld.global.f32 	%f1, [%rd3];
	ld.global.f32 	%f2, [%rd3+4];
	ld.global.f32 	%f3, [%rd3+8];
	ld.global.f32 	%f4, [%rd3+12];
	ld.global.f32 	%f5, [%rd3+16];
	ld.global.f32 	%f6, [%rd3+20];
	ld.global.f32 	%f944, [%rd3+24];
	ld.global.f32 	%f945, [%rd3+28];
	ld.global.f32 	%f946, [%rd3+32];
	ld.global.f32 	%f947, [%rd3+36];
	ld.global.u32 	%r72, [%rd3+40];
	ld.global.u32 	%r3, [%rd3+44];
	bfe.u32 	%r20, %r3, 0, 8;
	cvt.u16.u32 	%rs43, %r20;
	bar.sync 	0;
	ld.const.f32 	%f11, [tempLoader+36];
	ld.const.f32 	%f195, [tempLoader+40];
	ld.const.f32 	%f12, [tempLoader+44];
	mul.f32 	%f196, %f5, %f195;
	fma.rn.f32 	%f197, %f4, %f11, %f196;
	fma.rn.f32 	%f198, %f6, %f12, %f197;
	setp.eq.f32 	%p25, %f198, 0f00000000;
	@%p25 bra 	$L__BB4_6;
	ld.const.f32 	%f199, [tempLoader+80];
	ld.const.f32 	%f200, [tempLoader+76];
	ld.const.f32 	%f201, [tempLoader+72];
	ld.const.f32 	%f202, [tempLoader+68];
	ld.const.f32 	%f203, [tempLoader+64];
	ld.const.f32 	%f204, [tempLoader+60];
	ld.const.f32 	%f205, [tempLoader+56];
	ld.const.f32 	%f206, [tempLoader+52];
	ld.const.f32 	%f207, [tempLoader+48];
	ld.const.f32 	%f208, [tempLoader+8];
	ld.const.f32 	%f209, [tempLoader+4];
	ld.const.f32 	%f210, [tempLoader];
	sub.f32 	%f211, %f210, %f1;
	sub.f32 	%f212, %f209, %f2;
	sub.f32 	%f213, %f208, %f3;
	mul.f32 	%f214, %f11, %f211;
	ld.const.f32 	%f215, [tempLoader+40];
	fma.rn.f32 	%f216, %f215, %f212, %f214;
	fma.rn.f32 	%f217, %f12, %f213, %f216;
	mul.f32 	%f218, %f5, %f215;
	fma.rn.f32 	%f219, %f4, %f11, %f218;
	fma.rn.f32 	%f220, %f6, %f12, %f219;
	div.approx.f32 	%f221, %f217, %f220;
	fma.rn.f32 	%f13, %f4, %f221, %f1;
	fma.rn.f32 	%f14, %f5, %f221, %f2;
	fma.rn.f32 	%f15, %f6, %f221, %f3;
	sub.f32 	%f16, %f13, %f1;
	sub.f32 	%f17, %f14, %f2;
	sub.f32 	%f18, %f15, %f3;
	sub.f32 	%f222, %f13, %f210;
	sub.f32 	%f223, %f14, %f209;
	sub.f32 	%f224, %f15, %f208;
	mul.f32 	%f225, %f206, %f223;
	fma.rn.f32 	%f226, %f207, %f222, %f225;
	fma.rn.f32 	%f227, %f205, %f224, %f226;
	mul.f32 	%f228, %f203, %f223;
	fma.rn.f32 	%f229, %f204, %f222, %f228;
	fma.rn.f32 	%f230, %f202, %f224, %f229;
	mul.f32 	%f231, %f199, %f201;
	mul.f32 	%f232, %f200, %f200;
	sub.f32 	%f233, %f231, %f232;
	mov.f32 	%f234, 0f3F800000;
	div.approx.f32 	%f235, %f234, %f233;
	mul.f32 	%f236, %f199, %f227;
	mul.f32 	%f237, %f200, %f230;
	sub.f32 	%f238, %f236, %f237;
	mul.f32 	%f19, %f235, %f238;
	mul.f32 	%f239, %f201, %f230;
	mul.f32 	%f240, %f200, %f227;
	sub.f32 	%f241, %f239, %f240;
	mul.f32 	%f242, %f235, %f241;
	mul.f32 	%f243, %f5, %f17;
	fma.rn.f32 	%f244, %f4, %f16, %f243;
	fma.rn.f32 	%f21, %f6, %f18, %f244;
	min.f32 	%f245, %f19, %f242;
	setp.lt.f32 	%p27, %f245, 0f00000000;
	mov.pred 	%p123, -1;
	@%p27 bra 	$L__BB4_3;
	add.f32 	%f246, %f19, %f242;
	setp.gt.f32 	%p123, %f246, 0f3F800000;
$L__BB4_3:
	bfe.u32 	%r21, %r3, 0, 8;
	cvt.u16.u32 	%rs43, %r21;
	setp.lt.f32 	%p28, %f21, 0f00000000;
	or.pred  	%p29, %p123, %p28;
	@%p29 bra 	$L__BB4_6;
	mul.f32 	%f247, %f17, %f17;
	fma.rn.f32 	%f248, %f16, %f16, %f247;
	fma.rn.f32 	%f249, %f18, %f18, %f248;
	sqrt.rn.f32 	%f250, %f249;
	and.b16  	%rs15, %rs43, 255;
	setp.ne.s16 	%p30, %rs15, 0;
	setp.ge.f32 	%p31, %f250, %f947;
	and.pred  	%p32, %p30, %p31;
	@%p32 bra 	$L__BB4_6;
	mov.b16 	%rs43, 1;
	mov.b32 	%r72, 0;
	mov.f32 	%f944, %f13;
	mov.f32 	%f945, %f14;
	mov.f32 	%f946, %f15;
	mov.f32 	%f947, %f250;
$L__BB4_6:
	ld.const.f32 	%f27, [tempLoader+120];
	ld.const.f32 	%f251, [tempLoader+124];
	ld.const.f32 	%f28, [tempLoader+128];
	mul.f32 	%f252, %f5, %f251;
	fma.rn.f32 	%f253, %f4, %f27, %f252;
	fma.rn.f32 	%f254, %f6, %f28, %f253;
	setp.eq.f32 	%p33, %f254, 0f00000000;
	@%p33 bra 	$L__BB4_12;
	ld.const.f32 	%f255, [tempLoader+164];
	ld.const.f32 	%f256, [tempLoader+160];
	ld.const.f32 	%f257, [tempLoader+156];
	ld.const.f32 	%f258, [tempLoader+152];
	ld.const.f32 	%f259, [tempLoader+148];
	ld.const.f32 	%f260, [tempLoader+144];
	ld.const.f32 	%f261, [tempLoader+140];
	ld.const.f32 	%f262, [tempLoader+136];
	ld.const.f32 	%f263, [tempLoader+132];
	ld.const.f32 	%f264, [tempLoader+92];
	ld.const.f32 	%f265, [tempLoader+88];
	ld.const.f32 	%f266, [tempLoader+84];
	sub.f32 	%f267, %f266, %f1;
	sub.f32 	%f268, %f265, %f2;
	sub.f32 	%f269, %f264, %f3;
	mul.f32 	%f270, %f27, %f267;
	ld.const.f32 	%f271, [tempLoader+124];
	fma.rn.f32 	%f272, %f271, %f268, %f270;
	fma.rn.f32 	%f273, %f28, %f269, %f272;
	mul.f32 	%f274, %f5, %f271;
	fma.rn.f32 	%f275, %f4, %f27, %f274;
	fma.rn.f32 	%f276, %f6, %f28, %f275;
	div.approx.f32 	%f277, %f273, %f276;
	fma.rn.f32 	%f29, %f4, %f277, %f1;
	fma.rn.f32 	%f30, %f5, %f277, %f2;
	fma.rn.f32 	%f31, %f6, %f277, %f3;
	sub.f32 	%f32, %f29, %f1;
	sub.f32 	%f33, %f30, %f2;
	sub.f32 	%f34, %f31, %f3;
	sub.f32 	%f278, %f29, %f266;
	sub.f32 	%f279, %f30, %f265;
	sub.f32 	%f280, %f31, %f264;
	mul.f32 	%f281, %f262, %f279;
	fma.rn.f32 	%f282, %f263, %f278, %f281;
	fma.rn.f32 	%f283, %f261, %f280, %f282;
	mul.f32 	%f284, %f259, %f279;
	fma.rn.f32 	%f285, %f260, %f278, %f284;
	fma.rn.f32 	%f286, %f258, %f280, %f285;
	mul.f32 	%f287, %f255, %f257;
	mul.f32 	%f288, %f256, %f256;
	sub.f32 	%f289, %f287, %f288;
	mov.f32 	%f290, 0f3F800000;
	div.approx.f32 	%f291, %f290, %f289;
	mul.f32 	%f292, %f255, %f283;
	mul.f32 	%f293, %f256, %f286;
	sub.f32 	%f294, %f292, %f293;
	mul.f32 	%f35, %f291, %f294;
	mul.f32 	%f295, %f257, %f286;
	mul.f32 	%f296, %f256, %f283;
	sub.f32 	%f297, %f295, %f296;
	mul.f32 	%f298, %f291, %f297;
	mul.f32 	%f299, %f5, %f33;
	fma.rn.f32 	%f300, %f4, %f32, %f299;
	fma.rn.f32 	%f37, %f6, %f34, %f300;
	min.f32 	%f301, %f35, %f298;
	setp.lt.f32 	%p35, %f301, 0f00000000;
	mov.pred 	%p124, -1;
	@%p35 bra 	$L__BB4_9;
	add.f32 	%f302, %f35, %f298;
	setp.gt.f32 	%p124, %f302, 0f3F800000;
$L__BB4_9:
	setp.lt.f32 	%p36, %f37, 0f00000000;
	or.pred  	%p37, %p124, %p36;
	@%p37 bra 	$L__BB4_12;
	mul.f32 	%f303, %f33, %f33;
	fma.rn.f32 	%f304, %f32, %f32, %f303;
	fma.rn.f32 	%f305, %f34, %f34, %f304;
	sqrt.rn.f32 	%f306, %f305;
	and.b16  	%rs17, %rs43, 255;
	setp.ne.s16 	%p38, %rs17, 0;
	setp.ge.f32 	%p39, %f306, %f947;
	and.pred  	%p40, %p38, %p39;
	@%p40 bra 	$L__BB4_12;
	mov.b16 	%rs43, 1;
	mov.b32 	%r72, 1;
	mov.f32 	%f944, %f29;
	mov.f32 	%f945, %f30;
	mov.f32 	%f946, %f31;
	mov.f32 	%f947, %f306;
$L__BB4_12:
	ld.const.f32 	%f307, [tempLoader+204];
	ld.const.f32 	%f308, [tempLoader+208];
	ld.const.f32 	%f43, [tempLoader+212];
	mul.f32 	%f309, %f5, %f308;
	fma.rn.f32 	%f310, %f4, %f307, %f309;
	fma.rn.f32 	%f311, %f6, %f43, %f310;
	setp.eq.f32 	%p41, %f311, 0f00000000;
	@%p41 bra 	$L__BB4_18;
	ld.const.f32 	%f312, [tempLoader+248];
	ld.const.f32 	%f313, [tempLoader+244];
	ld.const.f32 	%f314, [tempLoader+240];
	ld.const.f32 	%f315, [tempLoader+236];
	ld.const.f32 	%f316, [tempLoader+232];
	ld.const.f32 	%f317, [tempLoader+228];
	ld.const.f32 	%f318, [tempLoader+224];
	ld.const.f32 	%f319, [tempLoader+220];
	ld.const.f32 	%f320, [tempLoader+216];
	ld.const.f32 	%f321, [tempLoader+176];
	ld.const.f32 	%f322, [tempLoader+172];
	ld.const.f32 	%f323, [tempLoader+168];
	sub.f32 	%f324, %f323, %f1;
	sub.f32 	%f325, %f322, %f2;
	sub.f32 	%f326, %f321, %f3;
	ld.const.f32 	%f327, [tempLoader+204];
	mul.f32 	%f328, %f327, %f324;
	ld.const.f32 	%f329, [tempLoader+208];
	fma.rn.f32 	%f330, %f329, %f325, %f328;
	fma.rn.f32 	%f331, %f43, %f326, %f330;
	mul.f32 	%f332, %f5, %f329;
	fma.rn.f32 	%f333, %f4, %f327, %f332;
	fma.rn.f32 	%f334, %f6, %f43, %f333;
	div.approx.f32 	%f335, %f331, %f334;
	fma.rn.f32 	%f44, %f4, %f335, %f1;
	fma.rn.f32 	%f45, %f5, %f335, %f2;
	fma.rn.f32 	%f46, %f6, %f335, %f3;
	sub.f32 	%f47, %f44, %f1;
	sub.f32 	%f48, %f45, %f2;
	sub.f32 	%f49, %f46, %f3;
	sub.f32 	%f336, %f44, %f323;
	sub.f32 	%f337, %f45, %f322;
	sub.f32 	%f338, %f46, %f321;
	mul.f32 	%f339, %f319, %f337;
	fma.rn.f32 	%f340, %f320, %f336, %f339;
	fma.rn.f32 	%f341, %f318, %f338, %f340;
	mul.f32 	%f342, %f316, %f337;
	fma.rn.f32 	%f343, %f317, %f336, %f342;
	fma.rn.f32 	%f344, %f315, %f338, %f343;
	mul.f32 	%f345, %f312, %f314;
	mul.f32 	%f346, %f313, %f313;
	sub.f32 	%f347, %f345, %f346;
	mov.f32 	%f348, 0f3F800000;
	div.approx.f32 	%f349, %f348, %f347;
	mul.f32 	%f350, %f312, %f341;
	mul.f32 	%f351, %f313, %f344;
	sub.f32 	%f352, %f350, %f351;
	mul.f32 	%f50, %f349, %f352;
	mul.f32 	%f353, %f314, %f344;
	mul.f32 	%f354, %f313, %f341;
	sub.f32 	%f355, %f353, %f354;
	mul.f32 	%f356, %f349, %f355;
	mul.f32 	%f357, %f5, %f48;
	fma.rn.f32 	%f358, %f4, %f47, %f357;
	fma.rn.f32 	%f52, %f6, %f49, %f358;
	min.f32 	%f359, %f50, %f356;
	setp.lt.f32 	%p43, %f359, 0f00000000;
	mov.pred 	%p125, -1;
	@%p43 bra 	$L__BB4_15;
	add.f32 	%f360, %f50, %f356;
	setp.gt.f32 	%p125, %f360, 0f3F800000;
$L__BB4_15:
	setp.lt.f32 	%p44, %f52, 0f00000000;
	or.pred  	%p45, %p125, %p44;
	@%p45 bra 	$L__BB4_18;
	mul.f32 	%f361, %f48, %f48;
	fma.rn.f32 	%f362, %f47, %f47, %f361;
	fma.rn.f32 	%f363, %f49, %f49, %f362;
	sqrt.rn.f32 	%f364, %f363;
	and.b16  	%rs19, %rs43, 255;
	setp.ne.s16 	%p46, %rs19, 0;
	setp.ge.f32 	%p47, %f364, %f947;
	and.pred  	%p48, %p46, %p47;
	@%p48 bra 	$L__BB4_18;
	mov.b16 	%rs43, 1;
	mov.b32 	%r72, 2;
	mov.f32 	%f944, %f44;
	mov.f32 	%f945, %f45;
	mov.f32 	%f946, %f46;
	mov.f32 	%f947, %f364;
$L__BB4_18:
	ld.const.f32 	%f58, [tempLoader+288];
	ld.const.f32 	%f59, [tempLoader+292];
	ld.const.f32 	%f365, [tempLoader+296];
	mul.f32 	%f366, %f5, %f59;
	fma.rn.f32 	%f367, %f4, %f58, %f366;
	fma.rn.f32 	%f368, %f6, %f365, %f367;
	setp.eq.f32 	%p49, %f368, 0f00000000;
	@%p49 bra 	$L__BB4_24;
	ld.const.f32 	%f369, [tempLoader+332];
	ld.const.f32 	%f370, [tempLoader+328];
	ld.const.f32 	%f371, [tempLoader+324];
	ld.const.f32 	%f372, [tempLoader+320];
	ld.const.f32 	%f373, [tempLoader+316];
	ld.const.f32 	%f374, [tempLoader+312];
	ld.const.f32 	%f375, [tempLoader+308];
	ld.const.f32 	%f376, [tempLoader+304];
	ld.const.f32 	%f377, [tempLoader+300];
	ld.const.f32 	%f378, [tempLoader+260];
	ld.const.f32 	%f379, [tempLoader+256];
	ld.const.f32 	%f380, [tempLoader+252];
	sub.f32 	%f381, %f380, %f1;
	sub.f32 	%f382, %f379, %f2;
	sub.f32 	%f383, %f378, %f3;
	mul.f32 	%f384, %f58, %f381;
	fma.rn.f32 	%f385, %f59, %f382, %f384;
	ld.const.f32 	%f386, [tempLoader+296];
	fma.rn.f32 	%f387, %f386, %f383, %f385;
	mul.f32 	%f388, %f5, %f59;
	fma.rn.f32 	%f389, %f4, %f58, %f388;
	fma.rn.f32 	%f390, %f6, %f386, %f389;
	div.approx.f32 	%f391, %f387, %f390;
	fma.rn.f32 	%f60, %f4, %f391, %f1;
	fma.rn.f32 	%f61, %f5, %f391, %f2;
	fma.rn.f32 	%f62, %f6, %f391, %f3;
	sub.f32 	%f63, %f60, %f1;
	sub.f32 	%f64, %f61, %f2;
	sub.f32 	%f65, %f62, %f3;
	sub.f32 	%f392, %f60, %f380;
	sub.f32 	%f393, %f61, %f379;
	sub.f32 	%f394, %f62, %f378;
	mul.f32 	%f395, %f376, %f393;
	fma.rn.f32 	%f396, %f377, %f392, %f395;
	fma.rn.f32 	%f397, %f375, %f394, %f396;
	mul.f32 	%f398, %f373, %f393;
	fma.rn.f32 	%f399, %f374, %f392, %f398;
	fma.rn.f32 	%f400, %f372, %f394, %f399;
	mul.f32 	%f401, %f369, %f371;
	mul.f32 	%f402, %f370, %f370;
	sub.f32 	%f403, %f401, %f402;
	mov.f32 	%f404, 0f3F800000;
	div.approx.f32 	%f405, %f404, %f403;
	mul.f32 	%f406, %f369, %f397;
	mul.f32 	%f407, %f370, %f400;
	sub.f32 	%f408, %f406, %f407;
	mul.f32 	%f66, %f405, %f408;
	mul.f32 	%f409, %f371, %f400;
	mul.f32 	%f410, %f370, %f397;
	sub.f32 	%f411, %f409, %f410;
	mul.f32 	%f412, %f405, %f411;
	mul.f32 	%f413, %f5, %f64;
	fma.rn.f32 	%f414, %f4, %f63, %f413;
	fma.rn.f32 	%f68, %f6, %f65, %f414;
	min.f32 	%f415, %f66, %f412;
	setp.lt.f32 	%p51, %f415, 0f00000000;
	mov.pred 	%p126, -1;
	@%p51 bra 	$L__BB4_21;
	add.f32 	%f416, %f66, %f412;
	setp.gt.f32 	%p126, %f416, 0f3F800000;
$L__BB4_21:
	setp.lt.f32 	%p52, %f68, 0f00000000;
	or.pred  	%p53, %p126, %p52;
	@%p53 bra 	$L__BB4_24;
	mul.f32 	%f417, %f64, %f64;
	fma.rn.f32 	%f418, %f63, %f63, %f417;
	fma.rn.f32 	%f419, %f65, %f65, %f418;
	sqrt.rn.f32 	%f420, %f419;
	and.b16  	%rs21, %rs43, 255;
	setp.ne.s16 	%p54, %rs21, 0;
	setp.ge.f32 	%p55, %f420, %f947;
	and.pred  	%p56, %p54, %p55;
	@%p56 bra 	$L__BB4_24;
	mov.b16 	%rs43, 1;
	mov.b32 	%r72, 3;
	mov.f32 	%f944, %f60;
	mov.f32 	%f945, %f61;
	mov.f32 	%f946, %f62;
	mov.f32 	%f947, %f420;
$L__BB4_24:
	ld.const.f32 	%f74, [tempLoader+372];
	ld.const.f32 	%f75, [tempLoader+376];
	ld.const.f32 	%f421, [tempLoader+380];
	mul.f32 	%f422, %f5, %f75;
	fma.rn.f32 	%f423, %f4, %f74, %f422;
	fma.rn.f32 	%f424, %f6, %f421, %f423;
	setp.eq.f32 	%p57, %f424, 0f00000000;
	@%p57 bra 	$L__BB4_30;
	ld.const.f32 	%f425, [tempLoader+416];
	ld.const.f32 	%f426, [tempLoader+412];
	ld.const.f32 	%f427, [tempLoader+408];
	ld.const.f32 	%f428, [tempLoader+404];
	ld.const.f32 	%f429, [tempLoader+400];
	ld.const.f32 	%f430, [tempLoader+396];
	ld.const.f32 	%f431, [tempLoader+392];
	ld.const.f32 	%f432, [tempLoader+388];
	ld.const.f32 	%f433, [tempLoader+384];
	ld.const.f32 	%f434, [tempLoader+344];
	ld.const.f32 	%f435, [tempLoader+340];
	ld.const.f32 	%f436, [tempLoader+336];
	sub.f32 	%f437, %f436, %f1;
	sub.f32 	%f438, %f435, %f2;
	sub.f32 	%f439, %f434, %f3;
	mul.f32 	%f440, %f74, %f437;
	fma.rn.f32 	%f441, %f75, %f438, %f440;
	ld.const.f32 	%f442, [tempLoader+380];
	fma.rn.f32 	%f443, %f442, %f439, %f441;
	mul.f32 	%f444, %f5, %f75;
	fma.rn.f32 	%f445, %f4, %f74, %f444;
	fma.rn.f32 	%f446, %f6, %f442, %f445;
	div.approx.f32 	%f447, %f443, %f446;
	fma.rn.f32 	%f76, %f4, %f447, %f1;
	fma.rn.f32 	%f77, %f5, %f447, %f2;
	fma.rn.f32 	%f78, %f6, %f447, %f3;
	sub.f32 	%f79, %f76, %f1;
	sub.f32 	%f80, %f77, %f2;
	sub.f32 	%f81, %f78, %f3;
	sub.f32 	%f448, %f76, %f436;
	sub.f32 	%f449, %f77, %f435;
	sub.f32 	%f450, %f78, %f434;
	mul.f32 	%f451, %f432, %f449;
	fma.rn.f32 	%f452, %f433, %f448, %f451;
	fma.rn.f32 	%f453, %f431, %f450, %f452;
	mul.f32 	%f454, %f429, %f449;
	fma.rn.f32 	%f455, %f430, %f448, %f454;
	fma.rn.f32 	%f456, %f428, %f450, %f455;
	mul.f32 	%f457, %f425, %f427;
	mul.f32 	%f458, %f426, %f426;
	sub.f32 	%f459, %f457, %f458;
	mov.f32 	%f460, 0f3F800000;
	div.approx.f32 	%f461, %f460, %f459;
	mul.f32 	%f462, %f425, %f453;
	mul.f32 	%f463, %f426, %f456;
	sub.f32 	%f464, %f462, %f463;
	mul.f32 	%f82, %f461, %f464;
	mul.f32 	%f465, %f427, %f456;
	mul.f32 	%f466, %f426, %f453;
	sub.f32 	%f467, %f465, %f466;
	mul.f32 	%f468, %f461, %f467;
	mul.f32 	%f469, %f5, %f80;
	fma.rn.f32 	%f470, %f4, %f79, %f469;
	fma.rn.f32 	%f84, %f6, %f81, %f470;
	min.f32 	%f471, %f82, %f468;
	setp.lt.f32 	%p59, %f471, 0f00000000;
	mov.pred 	%p127, -1;
	@%p59 bra 	$L__BB4_27;
	add.f32 	%f472, %f82, %f468;
	setp.gt.f32 	%p127, %f472, 0f3F800000;
$L__BB4_27:
	setp.lt.f32 	%p60, %f84, 0f00000000;
	or.pred  	%p61, %p127, %p60;
	@%p61 bra 	$L__BB4_30;
	mul.f32 	%f473, %f80, %f80;
	fma.rn.f32 	%f474, %f79, %f79, %f473;
	fma.rn.f32 	%f475, %f81, %f81, %f474;
	sqrt.rn.f32 	%f476, %f475;
	and.b16  	%rs23, %rs43, 255;
	setp.ne.s16 	%p62, %rs23, 0;
	setp.ge.f32 	%p63, %f476, %f947;
	and.pred  	%p64, %p62, %p63;
	@%p64 bra 	$L__BB4_30;
	mov.b16 	%rs43, 1;
	mov.b32 	%r72, 4;
	mov.f32 	%f944, %f76;
	mov.f32 	%f945, %f77;
	mov.f32 	%f946, %f78;
	mov.f32 	%f947, %f476;
$L__BB4_30:
	ld.const.f32 	%f477, [tempLoader+456];
	ld.const.f32 	%f90, [tempLoader+460];
	ld.const.f32 	%f478, [tempLoader+464];
	mul.f32 	%f479, %f5, %f90;
	fma.rn.f32 	%f480, %f4, %f477, %f479;
	fma.rn.f32 	%f481, %f6, %f478, %f480;
	setp.eq.f32 	%p65, %f481, 0f00000000;
	@%p65 bra 	$L__BB4_36;
	ld.const.f32 	%f482, [tempLoader+500];
	ld.const.f32 	%f483, [tempLoader+496];
	ld.const.f32 	%f484, [tempLoader+492];
	ld.const.f32 	%f485, [tempLoader+488];
	ld.const.f32 	%f486, [tempLoader+484];
	ld.const.f32 	%f487, [tempLoader+480];
	ld.const.f32 	%f488, [tempLoader+476];
	ld.const.f32 	%f489, [tempLoader+472];
	ld.const.f32 	%f490, [tempLoader+468];
	ld.const.f32 	%f491, [tempLoader+428];
	ld.const.f32 	%f492, [tempLoader+424];
	ld.const.f32 	%f493, [tempLoader+420];
	sub.f32 	%f494, %f493, %f1;
	sub.f32 	%f495, %f492, %f2;
	sub.f32 	%f496, %f491, %f3;
	ld.const.f32 	%f497, [tempLoader+456];
	mul.f32 	%f498, %f497, %f494;
	fma.rn.f32 	%f499, %f90, %f495, %f498;
	ld.const.f32 	%f500, [tempLoader+464];
	fma.rn.f32 	%f501, %f500, %f496, %f499;
	mul.f32 	%f502, %f5, %f90;
	fma.rn.f32 	%f503, %f4, %f497, %f502;
	fma.rn.f32 	%f504, %f6, %f500, %f503;
	div.approx.f32 	%f505, %f501, %f504;
	fma.rn.f32 	%f91, %f4, %f505, %f1;
	fma.rn.f32 	%f92, %f5, %f505, %f2;
	fma.rn.f32 	%f93, %f6, %f505, %f3;
	sub.f32 	%f94, %f91, %f1;
	sub.f32 	%f95, %f92, %f2;
	sub.f32 	%f96, %f93, %f3;
	sub.f32 	%f506, %f91, %f493;
	sub.f32 	%f507, %f92, %f492;
	sub.f32 	%f508, %f93, %f491;
	mul.f32 	%f509, %f489, %f507;
	fma.rn.f32 	%f510, %f490, %f506, %f509;
	fma.rn.f32 	%f511, %f488, %f508, %f510;
	mul.f32 	%f512, %f486, %f507;
	fma.rn.f32 	%f513, %f487, %f506, %f512;
	fma.rn.f32 	%f514, %f485, %f508, %f513;
	mul.f32 	%f515, %f482, %f484;
	mul.f32 	%f516, %f483, %f483;
	sub.f32 	%f517, %f515, %f516;
	mov.f32 	%f518, 0f3F800000;
	div.approx.f32 	%f519, %f518, %f517;
	mul.f32 	%f520, %f482, %f511;
	mul.f32 	%f521, %f483, %f514;
	sub.f32 	%f522, %f520, %f521;
	mul.f32 	%f97, %f519, %f522;
	mul.f32 	%f523, %f484, %f514;
	mul.f32 	%f524, %f483, %f511;
	sub.f32 	%f525, %f523, %f524;
	mul.f32 	%f526, %f519, %f525;
	mul.f32 	%f527, %f5, %f95;
	fma.rn.f32 	%f528, %f4, %f94, %f527;
	fma.rn.f32 	%f99, %f6, %f96, %f528;
	min.f32 	%f529, %f97, %f526;
	setp.lt.f32 	%p67, %f529, 0f00000000;
	mov.pred 	%p128, -1;
	@%p67 bra 	$L__BB4_33;
	add.f32 	%f530, %f97, %f526;
	setp.gt.f32 	%p128, %f530, 0f3F800000;
$L__BB4_33:
	setp.lt.f32 	%p68, %f99, 0f00000000;
	or.pred  	%p69, %p128, %p68;
	@%p69 bra 	$L__BB4_36;
	mul.f32 	%f531, %f95, %f95;
	fma.rn.f32 	%f532, %f94, %f94, %f531;
	fma.rn.f32 	%f533, %f96, %f96, %f532;
	sqrt.rn.f32 	%f534, %f533;
	and.b16  	%rs25, %rs43, 255;
	setp.ne.s16 	%p70, %rs25, 0;
	setp.ge.f32 	%p71, %f534, %f947;
	and.pred  	%p72, %p70, %p71;
	@%p72 bra 	$L__BB4_36;
	mov.b16 	%rs43, 1;
	mov.b32 	%r72, 5;
	mov.f32 	%f944, %f91;
	mov.f32 	%f945, %f92;
	mov.f32 	%f946, %f93;
	mov.f32 	%f947, %f534;
$L__BB4_36:
	ld.const.f32 	%f535, [tempLoader+540];
	ld.const.f32 	%f536, [tempLoader+544];
	ld.const.f32 	%f537, [tempLoader+548];
	mul.f32 	%f538, %f5, %f536;
	fma.rn.f32 	%f539, %f4, %f535, %f538;
	fma.rn.f32 	%f540, %f6, %f537, %f539;
	setp.eq.f32 	%p73, %f540, 0f00000000;
	@%p73 bra 	$L__BB4_42;
	ld.const.f32 	%f541, [tempLoader+584];
	ld.const.f32 	%f542, [tempLoader+580];
	ld.const.f32 	%f543, [tempLoader+576];
	ld.const.f32 	%f544, [tempLoader+572];
	ld.const.f32 	%f545, [tempLoader+568];
	ld.const.f32 	%f546, [tempLoader+564];
	ld.const.f32 	%f547, [tempLoader+560];
	ld.const.f32 	%f548, [tempLoader+556];
	ld.const.f32 	%f549, [tempLoader+552];
	ld.const.f32 	%f550, [tempLoader+512];
	ld.const.f32 	%f551, [tempLoader+508];
	ld.const.f32 	%f552, [tempLoader+504];
	sub.f32 	%f553, %f552, %f1;
	sub.f32 	%f554, %f551, %f2;
	sub.f32 	%f555, %f550, %f3;
	ld.const.f32 	%f556, [tempLoader+540];
	mul.f32 	%f557, %f556, %f553;
	ld.const.f32 	%f558, [tempLoader+544];
	fma.rn.f32 	%f559, %f558, %f554, %f557;
	ld.const.f32 	%f560, [tempLoader+548];
	fma.rn.f32 	%f561, %f560, %f555, %f559;
	mul.f32 	%f562, %f5, %f558;
	fma.rn.f32 	%f563, %f4, %f556, %f562;
	fma.rn.f32 	%f564, %f6, %f560, %f563;
	div.approx.f32 	%f565, %f561, %f564;
	fma.rn.f32 	%f105, %f4, %f565, %f1;
	fma.rn.f32 	%f106, %f5, %f565, %f2;
	fma.rn.f32 	%f107, %f6, %f565, %f3;
	sub.f32 	%f108, %f105, %f1;
	sub.f32 	%f109, %f106, %f2;
	sub.f32 	%f110, %f107, %f3;
	sub.f32 	%f566, %f105, %f552;
	sub.f32 	%f567, %f106, %f551;
	sub.f32 	%f568, %f107, %f550;
	mul.f32 	%f569, %f548, %f567;
	fma.rn.f32 	%f570, %f549, %f566, %f569;
	fma.rn.f32 	%f571, %f547, %f568, %f570;
	mul.f32 	%f572, %f545, %f567;
	fma.rn.f32 	%f573, %f546, %f566, %f572;
	fma.rn.f32 	%f574, %f544, %f568, %f573;
	mul.f32 	%f575, %f541, %f543;
	mul.f32 	%f576, %f542, %f542;
	sub.f32 	%f577, %f575, %f576;
	mov.f32 	%f578, 0f3F800000;
	div.approx.f32 	%f579, %f578, %f577;
	mul.f32 	%f580, %f541, %f571;
	mul.f32 	%f581, %f542, %f574;
	sub.f32 	%f582, %f580, %f581;
	mul.f32 	%f111, %f579, %f582;
	mul.f32 	%f583, %f543, %f574;
	mul.f32 	%f584, %f542, %f571;
	sub.f32 	%f585, %f583, %f584;
	mul.f32 	%f586, %f579, %f585;
	mul.f32 	%f587, %f5, %f109;
	fma.rn.f32 	%f588, %f4, %f108, %f587;
	fma.rn.f32 	%f113, %f6, %f110, %f588;
	min.f32 	%f589, %f111, %f586;
	setp.lt.f32 	%p75, %f589, 0f00000000;
	mov.pred 	%p129, -1;
	@%p75 bra 	$L__BB4_39;
	add.f32 	%f590, %f111, %f586;
	setp.gt.f32 	%p129, %f590, 0f3F800000;
$L__BB4_39:
	setp.lt.f32 	%p76, %f113, 0f00000000;
	or.pred  	%p77, %p129, %p76;
	@%p77 bra 	$L__BB4_42;
	mul.f32 	%f591, %f109, %f109;
	fma.rn.f32 	%f592, %f108, %f108, %f591;
	fma.rn.f32 	%f593, %f110, %f110, %f592;
	sqrt.rn.f32 	%f594, %f593;
	and.b16  	%rs27, %rs43, 255;
	setp.ne.s16 	%p78, %rs27, 0;
	setp.ge.f32 	%p79, %f594, %f947;
	and.pred  	%p80, %p78, %p79;
	@%p80 bra 	$L__BB4_42;
	mov.b16 	%rs43, 1;
	mov.b32 	%r72, 6;
	mov.f32 	%f944, %f105;
	mov.f32 	%f945, %f106;
	mov.f32 	%f946, %f107;
	mov.f32 	%f947, %f594;
$L__BB4_42:
	ld.const.f32 	%f595, [tempLoader+624];
	ld.const.f32 	%f119, [tempLoader+628];
	ld.const.f32 	%f596, [tempLoader+632];
	mul.f32 	%f597, %f5, %f119;
	fma.rn.f32 	%f598, %f4, %f595, %f597;
	fma.rn.f32 	%f599, %f6, %f596, %f598;
	setp.eq.f32 	%p81, %f599, 0f00000000;
	@%p81 bra 	$L__BB4_48;
	ld.const.f32 	%f600, [tempLoader+668];
	ld.const.f32 	%f601, [tempLoader+664];
	ld.const.f32 	%f602, [tempLoader+660];
	ld.const.f32 	%f603, [tempLoader+656];
	ld.const.f32 	%f604, [tempLoader+652];
	ld.const.f32 	%f605, [tempLoader+648];
	ld.const.f32 	%f606, [tempLoader+644];
	ld.const.f32 	%f607, [tempLoader+640];
	ld.const.f32 	%f608, [tempLoader+636];
	ld.const.f32 	%f609, [tempLoader+596];
	ld.const.f32 	%f610, [tempLoader+592];
	ld.const.f32 	%f611, [tempLoader+588];
	sub.f32 	%f612, %f611, %f1;
	sub.f32 	%f613, %f610, %f2;
	sub.f32 	%f614, %f609, %f3;
	ld.const.f32 	%f615, [tempLoader+624];
	mul.f32 	%f616, %f615, %f612;
	fma.rn.f32 	%f617, %f119, %f613, %f616;
	ld.const.f32 	%f618, [tempLoader+632];
	fma.rn.f32 	%f619, %f618, %f614, %f617;
	mul.f32 	%f620, %f5, %f119;
	fma.rn.f32 	%f621, %f4, %f615, %f620;
	fma.rn.f32 	%f622, %f6, %f618, %f621;
	div.approx.f32 	%f623, %f619, %f622;
	fma.rn.f32 	%f120, %f4, %f623, %f1;
	fma.rn.f32 	%f121, %f5, %f623, %f2;
	fma.rn.f32 	%f122, %f6, %f623, %f3;
	sub.f32 	%f123, %f120, %f1;
	sub.f32 	%f124, %f121, %f2;
	sub.f32 	%f125, %f122, %f3;
	sub.f32 	%f624, %f120, %f611;
	sub.f32 	%f625, %f121, %f610;
	sub.f32 	%f626, %f122, %f609;
	mul.f32 	%f627, %f607, %f625;
	fma.rn.f32 	%f628, %f608, %f624, %f627;
	fma.rn.f32 	%f629, %f606, %f626, %f628;
	mul.f32 	%f630, %f604, %f625;
	fma.rn.f32 	%f631, %f605, %f624, %f630;
	fma.rn.f32 	%f632, %f603, %f626, %f631;
	mul.f32 	%f633, %f600, %f602;
	mul.f32 	%f634, %f601, %f601;
	sub.f32 	%f635, %f633, %f634;
	mov.f32 	%f636, 0f3F800000;
	div.approx.f32 	%f637, %f636, %f635;
	mul.f32 	%f638, %f600, %f629;
	mul.f32 	%f639, %f601, %f632;
	sub.f32 	%f640, %f638, %f639;
	mul.f32 	%f126, %f637, %f640;
	mul.f32 	%f641, %f602, %f632;
	mul.f32 	%f642, %f601, %f629;
	sub.f32 	%f643, %f641, %f642;
	mul.f32 	%f644, %f637, %f643;
	mul.f32 	%f645, %f5, %f124;
	fma.rn.f32 	%f646, %f4, %f123, %f645;
	fma.rn.f32 	%f128, %f6, %f125, %f646;
	min.f32 	%f647, %f126, %f644;
	setp.lt.f32 	%p83, %f647, 0f00000000;
	mov.pred 	%p130, -1;
	@%p83 bra 	$L__BB4_45;
	add.f32 	%f648, %f126, %f644;
	setp.gt.f32 	%p130, %f648, 0f3F800000;
$L__BB4_45:
	setp.lt.f32 	%p84, %f128, 0f00000000;
	or.pred  	%p85, %p130, %p84;
	@%p85 bra 	$L__BB4_48;
	mul.f32 	%f649, %f124, %f124;
	fma.rn.f32 	%f650, %f123, %f123, %f649;
	fma.rn.f32 	%f651, %f125, %f125, %f650;
	sqrt.rn.f32 	%f652, %f651;
	and.b16  	%rs29, %rs43, 255;
	setp.ne.s16 	%p86, %rs29, 0;
	setp.ge.f32 	%p87, %f652, %f947;
	and.pred  	%p88, %p86, %p87;
	@%p88 bra 	$L__BB4_48;
	mov.b16 	%rs43, 1;
	mov.b32 	%r72, 7;
	mov.f32 	%f944, %f120;
	mov.f32 	%f945, %f121;
	mov.f32 	%f946, %f122;
	mov.f32 	%f947, %f652;
$L__BB4_48:
	ld.const.f32 	%f653, [tempLoader+708];
	ld.const.f32 	%f134, [tempLoader+712];
	ld.const.f32 	%f654, [tempLoader+716];
	mul.f32 	%f655, %f5, %f134;
	fma.rn.f32 	%f656, %f4, %f653, %f655;
	fma.rn.f32 	%f657, %f6, %f654, %f656;
	setp.eq.f32 	%p89, %f657, 0f00000000;
	@%p89 bra 	$L__BB4_54;
	ld.const.f32 	%f658, [tempLoader+752];
	ld.const.f32 	%f659, [tempLoader+748];
	ld.const.f32 	%f660, [tempLoader+744];
	ld.const.f32 	%f661, [tempLoader+740];
	ld.const.f32 	%f662, [tempLoader+736];
	ld.const.f32 	%f663, [tempLoader+732];
	ld.const.f32 	%f664, [tempLoader+728];
	ld.const.f32 	%f665, [tempLoader+724];
	ld.const.f32 	%f666, [tempLoader+720];
	ld.const.f32 	%f667, [tempLoader+680];
	ld.const.f32 	%f668, [tempLoader+676];
	ld.const.f32 	%f669, [tempLoader+672];
	sub.f32 	%f670, %f669, %f1;
	sub.f32 	%f671, %f668, %f2;
	sub.f32 	%f672, %f667, %f3;
	ld.const.f32 	%f673, [tempLoader+708];
	mul.f32 	%f674, %f673, %f670;
	fma.rn.f32 	%f675, %f134, %f671, %f674;
	ld.const.f32 	%f676, [tempLoader+716];
	fma.rn.f32 	%f677, %f676, %f672, %f675;
	mul.f32 	%f678, %f5, %f134;
	fma.rn.f32 	%f679, %f4, %f673, %f678;
	fma.rn.f32 	%f680, %f6, %f676, %f679;
	div.approx.f32 	%f681, %f677, %f680;
	fma.rn.f32 	%f135, %f4, %f681, %f1;
	fma.rn.f32 	%f136, %f5, %f681, %f2;
	fma.rn.f32 	%f137, %f6, %f681, %f3;
	sub.f32 	%f138, %f135, %f1;
	sub.f32 	%f139, %f136, %f2;
	sub.f32 	%f140, %f137, %f3;
	sub.f32 	%f682, %f135, %f669;
	sub.f32 	%f683, %f136, %f668;
	sub.f32 	%f684, %f137, %f667;
	mul.f32 	%f685, %f665, %f683;
	fma.rn.f32 	%f686, %f666, %f682, %f685;
	fma.rn.f32 	%f687, %f664, %f684, %f686;
	mul.f32 	%f688, %f662, %f683;
	fma.rn.f32 	%f689, %f663, %f682, %f688;
	fma.rn.f32 	%f690, %f661, %f684, %f689;
	mul.f32 	%f691, %f658, %f660;
	mul.f32 	%f692, %f659, %f659;
	sub.f32 	%f693, %f691, %f692;
	mov.f32 	%f694, 0f3F800000;
	div.approx.f32 	%f695, %f694, %f693;
	mul.f32 	%f696, %f658, %f687;
	mul.f32 	%f697, %f659, %f690;
	sub.f32 	%f698, %f696, %f697;
	mul.f32 	%f141, %f695, %f698;
	mul.f32 	%f699, %f660, %f690;
	mul.f32 	%f700, %f659, %f687;
	sub.f32 	%f701, %f699, %f700;
	mul.f32 	%f702, %f695, %f701;
	mul.f32 	%f703, %f5, %f139;
	fma.rn.f32 	%f704, %f4, %f138, %f703;
	fma.rn.f32 	%f143, %f6, %f140, %f704;
	min.f32 	%f705, %f141, %f702;
	setp.lt.f32 	%p91, %f705, 0f00000000;
	mov.pred 	%p131, -1;
	@%p91 bra 	$L__BB4_51;
	add.f32 	%f706, %f141, %f702;
	setp.gt.f32 	%p131, %f706, 0f3F800000;
$L__BB4_51:
	setp.lt.f32 	%p92, %f143, 0f00000000;
	or.pred  	%p93, %p131, %p92;
	@%p93 bra 	$L__BB4_54;
	mul.f32 	%f707, %f139, %f139;
	fma.rn.f32 	%f708, %f138, %f138, %f707;
	fma.rn.f32 	%f709, %f140, %f140, %f708;
	sqrt.rn.f32 	%f710, %f709;
	and.b16  	%rs31, %rs43, 255;
	setp.ne.s16 	%p94, %rs31, 0;
	setp.ge.f32 	%p95, %f710, %f947;
	and.pred  	%p96, %p94, %p95;
	@%p96 bra 	$L__BB4_54;
	mov.b16 	%rs43, 1;
	mov.b32 	%r72, 8;
	mov.f32 	%f944, %f135;
	mov.f32 	%f945, %f136;
	mov.f32 	%f946, %f137;
	mov.f32 	%f947, %f710;
$L__BB4_54:
	ld.const.f32 	%f711, [tempLoader+792];
	ld.const.f32 	%f149, [tempLoader+796];
	ld.const.f32 	%f150, [tempLoader+800];
	mul.f32 	%f712, %f5, %f149;
	fma.rn.f32 	%f713, %f4, %f711, %f712;
	fma.rn.f32 	%f714, %f6, %f150, %f713;
	setp.eq.f32 	%p97, %f714, 0f00000000;
	@%p97 bra 	$L__BB4_60;
	ld.const.f32 	%f715, [tempLoader+836];
	ld.const.f32 	%f716, [tempLoader+832];
	ld.const.f32 	%f717, [tempLoader+828];
	ld.const.f32 	%f718, [tempLoader+824];
	ld.const.f32 	%f719, [tempLoader+820];
	ld.const.f32 	%f720, [tempLoader+816];
	ld.const.f32 	%f721, [tempLoader+812];
	ld.const.f32 	%f722, [tempLoader+808];
	ld.const.f32 	%f723, [tempLoader+804];
	ld.const.f32 	%f724, [tempLoader+764];
	ld.const.f32 	%f725, [tempLoader+760];
	ld.const.f32 	%f726, [tempLoader+756];
	sub.f32 	%f727, %f726, %f1;
	sub.f32 	%f728, %f725, %f2;
	sub.f32 	%f729, %f724, %f3;
	ld.const.f32 	%f730, [tempLoader+792];
	mul.f32 	%f731, %f730, %f727;
	fma.rn.f32 	%f732, %f149, %f728, %f731;
	fma.rn.f32 	%f733, %f150, %f729, %f732;
	mul.f32 	%f734, %f5, %f149;
	fma.rn.f32 	%f735, %f4, %f730, %f734;
	fma.rn.f32 	%f736, %f6, %f150, %f735;
	div.approx.f32 	%f737, %f733, %f736;
	fma.rn.f32 	%f151, %f4, %f737, %f1;
	fma.rn.f32 	%f152, %f5, %f737, %f2;
	fma.rn.f32 	%f153, %f6, %f737, %f3;
	sub.f32 	%f154, %f151, %f1;
	sub.f32 	%f155, %f152, %f2;
	sub.f32 	%f156, %f153, %f3;
	sub.f32 	%f738, %f151, %f726;
	sub.f32 	%f739, %f152, %f725;
	sub.f32 	%f740, %f153, %f724;
	mul.f32 	%f741, %f722, %f739;
	fma.rn.f32 	%f742, %f723, %f738, %f741;
	fma.rn.f32 	%f743, %f721, %f740, %f742;
	mul.f32 	%f744, %f719, %f739;
	fma.rn.f32 	%f745, %f720, %f738, %f744;
	fma.rn.f32 	%f746, %f718, %f740, %f745;
	mul.f32 	%f747, %f715, %f717;
	mul.f32 	%f748, %f716, %f716;
	sub.f32 	%f749, %f747, %f748;
	mov.f32 	%f750, 0f3F800000;
	div.approx.f32 	%f751, %f750, %f749;
	mul.f32 	%f752, %f715, %f743;
	mul.f32 	%f753, %f716, %f746;
	sub.f32 	%f754, %f752, %f753;
	mul.f32 	%f157, %f751, %f754;
	mul.f32 	%f755, %f717, %f746;
	mul.f32 	%f756, %f716, %f743;
	sub.f32 	%f757, %f755, %f756;
	mul.f32 	%f758, %f751, %f757;
	mul.f32 	%f759, %f5, %f155;
	fma.rn.f32 	%f760, %f4, %f154, %f759;
	fma.rn.f32 	%f159, %f6, %f156, %f760;
	min.f32 	%f761, %f157, %f758;
	setp.lt.f32 	%p99, %f761, 0f00000000;
	mov.pred 	%p132, -1;
	@%p99 bra 	$L__BB4_57;
	add.f32 	%f762, %f157, %f758;
	setp.gt.f32 	%p132, %f762, 0f3F800000;
$L__BB4_57:
	setp.lt.f32 	%p100, %f159, 0f00000000;
	or.pred  	%p101, %p132, %p100;
	@%p101 bra 	$L__BB4_60;
	mul.f32 	%f763, %f155, %f155;
	fma.rn.f32 	%f764, %f154, %f154, %f763;
	fma.rn.f32 	%f765, %f156, %f156, %f764;
	sqrt.rn.f32 	%f766, %f765;
	and.b16  	%rs33, %rs43, 255;
	setp.ne.s16 	%p102, %rs33, 0;
	setp.ge.f32 	%p103, %f766, %f947;
	and.pred  	%p104, %p102, %p103;
	@%p104 bra 	$L__BB4_60;
	mov.b16 	%rs43, 1;
	mov.b32 	%r72, 9;
	mov.f32 	%f944, %f151;
	mov.f32 	%f945, %f152;
	mov.f32 	%f946, %f153;
	mov.f32 	%f947, %f766;
$L__BB4_60:
	ld.const.f32 	%f767, [tempLoader+876];
	ld.const.f32 	%f165, [tempLoader+880];
	ld.const.f32 	%f768, [tempLoader+884];
	mul.f32 	%f769, %f5, %f165;
	fma.rn.f32 	%f770, %f4, %f767, %f769;
	fma.rn.f32 	%f771, %f6, %f768, %f770;
	setp.eq.f32 	%p105, %f771, 0f00000000;
	@%p105 bra 	$L__BB4_66;
	ld.const.f32 	%f772, [tempLoader+920];
	ld.const.f32 	%f773, [tempLoader+916];
	ld.const.f32 	%f774, [tempLoader+912];
	ld.const.f32 	%f775, [tempLoader+908];
	ld.const.f32 	%f776, [tempLoader+904];
	ld.const.f32 	%f777, [tempLoader+900];
	ld.const.f32 	%f778, [tempLoader+896];
	ld.const.f32 	%f779, [tempLoader+892];
	ld.const.f32 	%f780, [tempLoader+888];
	ld.const.f32 	%f781, [tempLoader+848];
	ld.const.f32 	%f782, [tempLoader+844];
	ld.const.f32 	%f783, [tempLoader+840];
	sub.f32 	%f784, %f783, %f1;
	sub.f32 	%f785, %f782, %f2;
	sub.f32 	%f786, %f781, %f3;
	ld.const.f32 	%f787, [tempLoader+876];
	mul.f32 	%f788, %f787, %f784;
	fma.rn.f32 	%f789, %f165, %f785, %f788;
	ld.const.f32 	%f790, [tempLoader+884];
	fma.rn.f32 	%f791, %f790, %f786, %f789;
	mul.f32 	%f792, %f5, %f165;
	fma.rn.f32 	%f793, %f4, %f787, %f792;
	fma.rn.f32 	%f794, %f6, %f790, %f793;
	div.approx.f32 	%f795, %f791, %f794;
	fma.rn.f32 	%f166, %f4, %f795, %f1;
	fma.rn.f32 	%f167, %f5, %f795, %f2;
	fma.rn.f32 	%f168, %f6, %f795, %f3;
	sub.f32 	%f169, %f166, %f1;
	sub.f32 	%f170, %f167, %f2;
	sub.f32 	%f171, %f168, %f3;
	sub.f32 	%f796, %f166, %f783;
	sub.f32 	%f797, %f167, %f782;
	sub.f32 	%f798, %f168, %f781;
	mul.f32 	%f799, %f779, %f797;
	fma.rn.f32 	%f800, %f780, %f796, %f799;
	fma.rn.f32 	%f801, %f778, %f798, %f800;
	mul.f32 	%f802, %f776, %f797;
	fma.rn.f32 	%f803, %f777, %f796, %f802;
	fma.rn.f32 	%f804, %f775, %f798, %f803;
	mul.f32 	%f805, %f772, %f774;
	mul.f32 	%f806, %f773, %f773;
	sub.f32 	%f807, %f805, %f806;
	mov.f32 	%f808, 0f3F800000;
	div.approx.f32 	%f809, %f808, %f807;
	mul.f32 	%f810, %f772, %f801;
	mul.f32 	%f811, %f773, %f804;
	sub.f32 	%f812, %f810, %f811;
	mul.f32 	%f172, %f809, %f812;
	mul.f32 	%f813, %f774, %f804;
	mul.f32 	%f814, %f773, %f801;
	sub.f32 	%f815, %f813, %f814;
	mul.f32 	%f816, %f809, %f815;
	mul.f32 	%f817, %f5, %f170;
	fma.rn.f32 	%f818, %f4, %f169, %f817;
	fma.rn.f32 	%f174, %f6, %f171, %f818;
	min.f32 	%f819, %f172, %f816;
	setp.lt.f32 	%p107, %f819, 0f00000000;
	mov.pred 	%p133, -1;
	@%p107 bra 	$L__BB4_63;
	add.f32 	%f820, %f172, %f816;
	setp.gt.f32 	%p133, %f820, 0f3F800000;
$L__BB4_63:
	setp.lt.f32 	%p108, %f174, 0f00000000;
	or.pred  	%p109, %p133, %p108;
	@%p109 bra 	$L__BB4_66;
	mul.f32 	%f821, %f170, %f170;
	fma.rn.f32 	%f822, %f169, %f169, %f821;
	fma.rn.f32 	%f823, %f171, %f171, %f822;
	sqrt.rn.f32 	%f824, %f823;
	and.b16  	%rs35, %rs43, 255;
	setp.ne.s16 	%p110, %rs35, 0;
	setp.ge.f32 	%p111, %f824, %f947;
	and.pred  	%p112, %p110, %p111;
	@%p112 bra 	$L__BB4_66;
	mov.b16 	%rs43, 1;
	mov.b32 	%r72, 10;
	mov.f32 	%f944, %f166;
	mov.f32 	%f945, %f167;
	mov.f32 	%f946, %f168;
	mov.f32 	%f947, %f824;
$L__BB4_66:
	ld.const.f32 	%f180, [tempLoader+960];
	ld.const.f32 	%f825, [tempLoader+964];
	ld.const.f32 	%f826, [tempLoader+968];
	mul.f32 	%f827, %f5, %f825;
	fma.rn.f32 	%f828, %f4, %f180, %f827;
	fma.rn.f32 	%f829, %f6, %f826, %f828;
	setp.eq.f32 	%p113, %f829, 0f00000000;
	@%p113 bra 	$L__BB4_72;
	ld.const.f32 	%f830, [tempLoader+1004];
	ld.const.f32 	%f831, [tempLoader+1000];
	ld.const.f32 	%f832, [tempLoader+996];
	ld.const.f32 	%f833, [tempLoader+992];
	ld.const.f32 	%f834, [tempLoader+988];
	ld.const.f32 	%f835, [tempLoader+984];
	ld.const.f32 	%f836, [tempLoader+980];
	ld.const.f32 	%f837, [tempLoader+976];
	ld.const.f32 	%f838, [tempLoader+972];
	ld.const.f32 	%f839, [tempLoader+932];
	ld.const.f32 	%f840, [tempLoader+928];
	ld.const.f32 	%f841, [tempLoader+924];
	sub.f32 	%f842, %f841, %f1;
	sub.f32 	%f843, %f840, %f2;
	sub.f32 	%f844, %f839, %f3;
	mul.f32 	%f845, %f180, %f842;
	ld.const.f32 	%f846, [tempLoader+964];
	fma.rn.f32 	%f847, %f846, %f843, %f845;
	ld.const.f32 	%f848, [tempLoader+968];
	fma.rn.f32 	%f849, %f848, %f844, %f847;
	mul.f32 	%f850, %f5, %f846;
	fma.rn.f32 	%f851, %f4, %f180, %f850;
	fma.rn.f32 	%f852, %f6, %f848, %f851;
	div.approx.f32 	%f853, %f849, %f852;
	fma.rn.f32 	%f181, %f4, %f853, %f1;
	fma.rn.f32 	%f182, %f5, %f853, %f2;
	fma.rn.f32 	%f183, %f6, %f853, %f3;
	sub.f32 	%f184, %f181, %f1;
	sub.f32 	%f185, %f182, %f2;
	sub.f32 	%f186, %f183, %f3;
	sub.f32 	%f854, %f181, %f841;
	sub.f32 	%f855, %f182, %f840;
	sub.f32 	%f856, %f183, %f839;
	mul.f32 	%f857, %f837, %f855;
	fma.rn.f32 	%f858, %f838, %f854, %f857;
	fma.rn.f32 	%f859, %f836, %f856, %f858;
	mul.f32 	%f860, %f834, %f855;
	fma.rn.f32 	%f861, %f835, %f854, %f860;
	fma.rn.f32 	%f862, %f833, %f856, %f861;
	mul.f32 	%f863, %f830, %f832;
	mul.f32 	%f864, %f831, %f831;
	sub.f32 	%f865, %f863, %f864;
	mov.f32 	%f866, 0f3F800000;
	div.approx.f32 	%f867, %f866, %f865;
	mul.f32 	%f868, %f830, %f859;
	mul.f32 	%f869, %f831, %f862;
	sub.f32 	%f870, %f868, %f869;
	mul.f32 	%f187, %f867, %f870;
	mul.f32 	%f871, %f832, %f862;
	mul.f32 	%f872, %f831, %f859;
	sub.f32 	%f873, %f871, %f872;
	mul.f32 	%f874, %f867, %f873;
	mul.f32 	%f875, %f5, %f185;
	fma.rn.f32 	%f876, %f4, %f184, %f875;
	fma.rn.f32 	%f189, %f6, %f186, %f876;
	min.f32 	%f877, %f187, %f874;
	setp.lt.f32 	%p115, %f877, 0f00000000;
	mov.pred 	%p134, -1;
	@%p115 bra 	$L__BB4_69;
	add.f32 	%f878, %f187, %f874;
	setp.gt.f32 	%p134, %f878, 0f3F800000;
$L__BB4_69:
	setp.lt.f32 	%p116, %f189, 0f00000000;
	or.pred  	%p117, %p134, %p116;
	@%p117 bra 	$L__BB4_72;
	mul.f32 	%f879, %f185, %f185;
	fma.rn.f32 	%f880, %f184, %f184, %f879;
	fma.rn.f32 	%f881, %f186, %f186, %f880;
	sqrt.rn.f32 	%f882, %f881;
	and.b16  	%rs37, %rs43, 255;
	setp.ne.s16 	%p118, %rs37, 0;
	setp.ge.f32 	%p119, %f882, %f947;
	and.pred  	%p120, %p118, %p119;
	@%p120 bra 	$L__BB4_72;
	mov.b16 	%rs43, 1;
	mov.b32 	%r72, 11;
	mov.f32 	%f944, %f181;
	mov.f32 	%f945, %f182;
	mov.f32 	%f946, %f183;
	mov.f32 	%f947, %f882;
$L__BB4_72:
	and.b16  	%rs39, %rs43, 255;
	setp.eq.s16 	%p121, %rs39, 0;
	@%p121 bra 	$L__BB4_74;
	ld.param.u32 	%r70, [_Z12bounceKerneli_param_0];
	bfe.u32 	%r34, %r3, 8, 8;
	cvt.u16.u32 	%rs40, %r34;
	add.s16 	%rs41, %rs40, 1;
	mul.wide.s32 	%rd4, %r72, 84;
	mov.u64 	%rd5, triangles;
	add.s64 	%rd6, %rd5, %rd4;
	ld.global.f32 	%f883, [%rd6+36];
	ld.global.f32 	%f884, [%rd6+40];
	ld.global.f32 	%f885, [%rd6+44];
	mul.wide.s32 	%rd7, %r72, 20;
	mov.u64 	%rd8, triangle_materials;
	add.s64 	%rd9, %rd8, %rd7;
	ld.global.f32 	%f886, [%rd9];
	ld.global.f32 	%f887, [%rd9+4];
	ld.global.f32 	%f888, [%rd9+8];
	ld.global.f32 	%f889, [%rd9+12];
	ld.global.f32 	%f890, [%rd9+16];
	mul.f32 	%f891, %f5, %f884;
	fma.rn.f32 	%f892, %f4, %f883, %f891;
	fma.rn.f32 	%f893, %f6, %f885, %f892;
	neg.f32 	%f894, %f4;
	add.f32 	%f895, %f883, %f883;
	mul.f32 	%f896, %f895, %f893;
	sub.f32 	%f897, %f894, %f896;
	neg.f32 	%f898, %f5;
	add.f32 	%f899, %f884, %f884;
	mul.f32 	%f900, %f899, %f893;
	sub.f32 	%f901, %f898, %f900;
	neg.f32 	%f902, %f6;
	add.f32 	%f903, %f885, %f885;
	mul.f32 	%f904, %f903, %f893;
	sub.f32 	%f905, %f902, %f904;
	mul.lo.s32 	%r35, %r1, %r70;
	shl.b32 	%r36, %r35, 13;
	xor.b32  	%r37, %r36, %r35;
	shr.u32 	%r38, %r37, 17;
	xor.b32  	%r39, %r38, %r37;
	shl.b32 	%r40, %r39, 5;
	xor.b32  	%r41, %r40, %r39;
	mul.hi.u32 	%r42, %r41, -776530087;
	shr.u32 	%r43, %r42, 13;
	mul.lo.s32 	%r44, %r43, 10000;
	sub.s32 	%r45, %r41, %r44;
	cvt.rn.f32.u32 	%f906, %r45;
	div.rn.f32 	%f907, %f906, 0f461C4000;
	mul.lo.s32 	%r46, %r41, %r41;
	xor.b32  	%r47, %r46, %r41;
	mul.hi.u32 	%r48, %r47, -776530087;
	shr.u32 	%r49, %r48, 13;
	mul.lo.s32 	%r50, %r49, 10000;
	sub.s32 	%r51, %r47, %r50;
	cvt.rn.f32.u32 	%f908, %r51;
	div.rn.f32 	%f909, %f908, 0f461C4000;
	mul.lo.s32 	%r52, %r47, %r47;
	xor.b32  	%r53, %r52, %r47;
	mul.hi.u32 	%r54, %r53, -776530087;
	shr.u32 	%r55, %r54, 13;
	mul.lo.s32 	%r56, %r55, 10000;
	sub.s32 	%r57, %r53, %r56;
	cvt.rn.f32.u32 	%f910, %r57;
	div.rn.f32 	%f911, %f910, 0f461C4000;
	mul.f32 	%f912, %f909, %f885;
	mul.f32 	%f913, %f911, %f884;
	sub.f32 	%f914, %f912, %f913;
	mul.f32 	%f915, %f907, %f885;
	mul.f32 	%f916, %f911, %f883;
	sub.f32 	%f917, %f915, %f916;
	mul.f32 	%f918, %f907, %f884;
	mul.f32 	%f919, %f909, %f883;
	sub.f32 	%f920, %f918, %f919;
	mul.hi.u32 	%r58, %r41, 274877907;
	shr.u32 	%r59, %r58, 6;
	mul.lo.s32 	%r60, %r59, 1000;
	sub.s32 	%r61, %r41, %r60;
	cvt.rn.f32.u32 	%f921, %r61;
	div.rn.f32 	%f922, %f921, 0f447A0000;
	mul.f32 	%f923, %f922, %f890;
	mul.f32 	%f924, %f914, %f923;
	mul.f32 	%f925, %f917, %f923;
	mul.f32 	%f926, %f920, %f923;
	mov.f32 	%f927, 0f3F800000;
	sub.f32 	%f928, %f927, %f890;
	fma.rn.f32 	%f929, %f897, %f928, %f924;
	fma.rn.f32 	%f930, %f901, %f928, %f925;
	fma.rn.f32 	%f931, %f905, %f928, %f926;
	mul.wide.s32 	%rd10, %r1, 48;
	mov.u64 	%rd11, rays;
	add.s64 	%rd12, %rd11, %rd10;
	st.global.f32 	[%rd12], %f944;
	st.global.f32 	[%rd12+4], %f945;
	st.global.f32 	[%rd12+8], %f946;
	st.global.f32 	[%rd12+12], %f929;
	st.global.f32 	[%rd12+16], %f930;
	st.global.f32 	[%rd12+20], %f931;
	st.global.f32 	[%rd12+24], %f944;
	st.global.f32 	[%rd12+28], %f945;
	st.global.f32 	[%rd12+32], %f946;
	st.global.f32 	[%rd12+36], %f947;
	st.global.u32 	[%rd12+40], %r72;
	cvt.u32.u16 	%r62, %rs43;
	cvt.u32.u16 	%r63, %rs41;
	prmt.b32 	%r64, %r62, %r63, 0x3340U;
	prmt.b32 	%r65, %r66, %r67, 0x3340U;
	prmt.b32 	%r68, %r64, %r65, 0x5410U;
	prmt.b32 	%r69, %r68, %r3, 0x7610U;
	st.global.u32 	[%rd12+44], %r69;
	mul.wide.s32 	%rd13, %r1, 12;
	mov.u64 	%rd14, device_color_buffer;
	add.s64 	%rd15, %rd14, %rd13;
	ld.global.f32 	%f932, [%rd15];
	ld.global.f32 	%f933, [%rd15+4];
	ld.global.f32 	%f934, [%rd15+8];
	add.f32 	%f935, %f886, %f932;
	add.f32 	%f936, %f887, %f933;
	add.f32 	%f937, %f888, %f934;
	st.global.f32 	[%rd15], %f935;
	st.global.f32 	[%rd15+4], %f936;
	st.global.f32 	[%rd15+8], %f937;
	mul.wide.s32 	%rd16, %r1, 4;
	mov.u64 	%rd17, max_brightness_buffer;
	add.s64 	%rd18, %rd17, %rd16;
	ld.global.f32 	%f938, [%rd18];
	setp.lt.f32 	%p122, %f938, %f889;
	selp.f32 	%f939, %f889, %f938, %p122;
	st.global.f32 	[%rd18], %f939;
$L__BB4_74:
	ret;

}
	// .globl	_Z17div_colors_kernelv
.visible .entry _Z17div_colors_kernelv()
{
	.reg .pred 	%p<2>;
	.reg .b16 	%rs<3>;
	.reg .b32 	%r<5>;
	.reg .b32 	%f<10>;
	.reg .b64 	%rd<10>;

	mov.u32 	%r2, %tid.x;
	mov.u32 	%r3, %ctaid.x;
	mov.u32 	%r4, %ntid.x;
	mad.lo.s32 	%r1, %r3, %r4, %r2;
	mul.wide.s32 	%rd2, %r1, 48;
	mov.u64 	%rd3, rays;
	add.s64 	%rd1, %rd3, %rd2;
	ld.global.u8 	%rs1, [%rd1+44];
	setp.eq.s16 	%p1, %rs1, 0;
	@%p1 bra 	$L__BB5_2;
	ld.global.u8 	%rs2, [%rd1+45];
	mul.wide.s32 	%rd4, %r1, 4;
	mov.u64 	%rd5, max_brightness_buffer;
	add.s64 	%rd6, %rd5, %rd4;
	ld.global.f32 	%f1, [%rd6];
	cvt.rn.f32.u16 	%f2, %rs2;
	div.rn.f32 	%f3, %f1, %f2;
	mul.wide.s32 	%rd7, %r1, 12;
	mov.u64 	%rd8, device_color_buffer;
	add.s64 	%rd9, %rd8, %rd7;
	ld.global.f32 	%f4, [%rd9];
	mul.f32 	%f5, %f4, %f3;
	st.global.f32 	[%rd9], %f5;
	ld.global.f32 	%f6, [%rd9+4];
	mul.f32 	%f7, %f3, %f6;
	st.global.f32 	[%rd9+4], %f7;
	ld.global.f32 	%f8, [%rd9+8];
	mul.f32 	%f9, %f3, %f8;
	st.global.f32 	[%rd9+8], %f9;
$L__BB5_2:
	ret;

}


// ===== COMPILED SASS (sm_100) =====

	.target	sm_100

	.elftype	@"ET_EXEC"


//--------------------- .note.nv.tkinfo           --------------------------
	.section	.note.nv.tkinfo,"",@"SHT_NOTE"
	.sectionflags	@"SHF_NOTE_NV_TKINFO"
	.tkinfo
        /*0018*/ 	.word	0x00000002
        /*0030*/ 	.string	""
        /*0030*/ 	.string	"ptxas"
        /*0030*/ 	.string	"Cuda compilation tools, release 13.0, V13.0.88"
        /*0030*/ 	.string	"Build cuda_13.0.r13.0/compiler.36424714_0"
        /*0030*/ 	.string	"-arch sm_100 -m 64 "



//--------------------- .note.nv.cuinfo           --------------------------
	.section	.note.nv.cuinfo,"",@"SHT_NOTE"
	.sectionflags	@"SHF_NOTE_NV_CUINFO"
        /*0018*/ 	.short	0x0002
        /*001a*/ 	.short	0x0064
        /*001c*/ 	.short	0x0082
	.zero		2


//--------------------- .nv.info                  --------------------------
	.section	.nv.info,"",@"SHT_CUDA_INFO"
	.align	4


	//----- nvinfo : EIATTR_REGCOUNT
	.align		4
        /*0000*/ 	.byte	0x04, 0x2f
        /*0002*/ 	.short	(.L_7 - .L_6)
	.align		4
.L_6:
        /*0004*/ 	.word	index@(_Z9init_raysv)
        /*0008*/ 	.word	0x00000014


	//----- nvinfo : EIATTR_FRAME_SIZE
	.align		4
.L_7:
        /*000c*/ 	.byte	0x04, 0x11
        /*000e*/ 	.short	(.L_9 - .L_8)
	.align		4
.L_8:
        /*0010*/ 	.word	index@(_Z9init_raysv)
        /*0014*/ 	.word	0x00000000


	//----- nvinfo : EIATTR_REGCOUNT
	.align		4
.L_9:
        /*0018*/ 	.byte	0x04, 0x2f
        /*001a*/ 	.short	(.L_11 - .L_10)
	.align		4
.L_10:
        /*001c*/ 	.word	index@(_Z10reset_raysv)
        /*0020*/ 	.word	0x0000000a


	//----- nvinfo : EIATTR_FRAME_SIZE
	.align		4
.L_11:
        /*0024*/ 	.byte	0x04, 0x11
        /*0026*/ 	.short	(.L_13 - .L_12)
	.align		4
.L_12:
        /*0028*/ 	.word	index@(_Z10reset_raysv)
        /*002c*/ 	.word	0x00000000


	//----- nvinfo : EIATTR_REGCOUNT
	.align		4
.L_13:
        /*0030*/ 	.byte	0x04, 0x2f
        /*0032*/ 	.short	(.L_15 - .L_14)
	.align		4
.L_14:
        /*0034*/ 	.word	index@(_Z9init_cube6float3fifffff)
        /*0038*/ 	.word	0x00000028


	//----- nvinfo : EIATTR_FRAME_SIZE
	.align		4
.L_15:
        /*003c*/ 	.byte	0x04, 0x11
        /*003e*/ 	.short	(.L_17 - .L_16)
	.align		4
.L_16:
        /*0040*/ 	.word	index@(_Z9init_cube6float3fifffff)
        /*0044*/ 	.word	0x00000000


	//----- nvinfo : EIATTR_REGCOUNT
	.align		4
.L_17:
        /*0048*/ 	.byte	0x04, 0x2f
        /*004a*/ 	.short	(.L_19 - .L_18)
	.align		4
.L_18:
        /*004c*/ 	.word	index@(_Z19set_triangle_kernel6float3S_S_ifffff)
        /*0050*/ 	.word	0x00000020


	//----- nvinfo : EIATTR_FRAME_SIZE
	.align		4
.L_19:
        /*0054*/ 	.byte	0x04, 0x11
        /*0056*/ 	.short	(.L_21 - .L_20)
	.align		4
.L_20:
        /*0058*/ 	.word	index@(_Z19set_triangle_kernel6float3S_S_ifffff)
        /*005c*/ 	.word	0x00000000


	//----- nvinfo : EIATTR_REGCOUNT
	.align		4
.L_21:
        /*0060*/ 	.byte	0x04, 0x2f
        /*0062*/ 	.short	(.L_23 - .L_22)
	.align		4
.L_22:
        /*0064*/ 	.word	index@(_Z12bounceKerneli)
        /*0068*/ 	.word	0x00000024


	//----- nvinfo : EIATTR_FRAME_SIZE
	.align		4
.L_23:
        /*006c*/ 	.byte	0x04, 0x11
        /*006e*/ 	.short	(.L_25 - .L_24)
	.align		4
.L_24:
        /*0070*/ 	.word	index@($__internal_2_$__cuda_sm3x_div_rn_noftz_f32_slowpath)
        /*0074*/ 	.word	0x00000000


	//----- nvinfo : EIATTR_FRAME_SIZE
	.align		4
.L_25:
        /*0078*/ 	.byte	0x04, 0x11
        /*007a*/ 	.short	(.L_27 - .L_26)
	.align		4
.L_26:
        /*007c*/ 	.word	index@($__internal_1_$__cuda_sm20_sqrt_rn_f32_slowpath)
        /*0080*/ 	.word	0x00000000


	//----- nvinfo : EIATTR_FRAME_SIZE
	.align		4
.L_27:
        /*0084*/ 	.byte	0x04, 0x11
        /*0086*/ 	.short	(.L_29 - .L_28)
	.align		4
.L_28:
        /*0088*/ 	.word	index@(_Z12bounceKerneli)
        /*008c*/ 	.word	0x00000000


	//----- nvinfo : EIATTR_REGCOUNT
	.align		4
.L_29:
        /*0090*/ 	.byte	0x04, 0x2f
        /*0092*/ 	.short	(.L_31 - .L_30)
	.align		4
.L_30:
        /*0094*/ 	.word	index@(_Z17div_colors_kernelv)
        /*0098*/ 	.word	0x00000010


	//----- nvinfo : EIATTR_FRAME_SIZE
	.align		4
.L_31:
        /*009c*/ 	.byte	0x04, 0x11
        /*009e*/ 	.short	(.L_33 - .L_32)
	.align		4
.L_32:
        /*00a0*/ 	.word	index@($__internal_0_$__cuda_sm3x_div_rn_noftz_f32_slowpath)
        /*00a4*/ 	.word	0x00000000


	//----- nvinfo : EIATTR_FRAME_SIZE
	.align		4
.L_33:
        /*00a8*/ 	.byte	0x04, 0x11
        /*00aa*/ 	.short	(.L_35 - .L_34)
	.align		4
.L_34:
        /*00ac*/ 	.word	index@(_Z17div_colors_kernelv)
        /*00b0*/ 	.word	0x00000000


	//----- nvinfo : EIATTR_MIN_STACK_SIZE
	.align		4
.L_35:
        /*00b4*/ 	.byte	0x04, 0x12
        /*00b6*/ 	.short	(.L_37 - .L_36)
	.align		4
.L_36:
        /*00b8*/ 	.word	index@(_Z17div_colors_kernelv)
        /*00bc*/ 	.word	0x00000000


	//----- nvinfo : EIATTR_MIN_STACK_SIZE
	.align		4
.L_37:
        /*00c0*/ 	.byte	0x04, 0x12
        /*00c2*/ 	.short	(.L_39 - .L_38)
	.align		4
.L_38:
        /*00c4*/ 	.word	index@(_Z12bounceKerneli)
        /*00c8*/ 	.word	0x00000000


	//----- nvinfo : EIATTR_MIN_STACK_SIZE
	.align		4
.L_39:
        /*00cc*/ 	.byte	0x04, 0x12
        /*00ce*/ 	.short	(.L_41 - .L_40)
	.align		4
.L_40:
        /*00d0*/ 	.word	index@(_Z19set_triangle_kernel6float3S_S_ifffff)
        /*00d4*/ 	.word	0x00000000


	//----- nvinfo : EIATTR_MIN_STACK_SIZE
	.align		4
.L_41:
        /*00d8*/ 	.byte	0x04, 0x12
        /*00da*/ 	.short	(.L_43 - .L_42)
	.align		4
.L_42:
        /*00dc*/ 	.word	index@(_Z9init_cube6float3fifffff)
        /*00e0*/ 	.word	0x00000000


	//----- nvinfo : EIATTR_MIN_STACK_SIZE
	.align		4
.L_43:
        /*00e4*/ 	.byte	0x04, 0x12
        /*00e6*/ 	.short	(.L_45 - .L_44)
	.align		4
.L_44:
        /*00e8*/ 	.word	index@(_Z10reset_raysv)
        /*00ec*/ 	.word	0x00000000


	//----- nvinfo : EIATTR_MIN_STACK_SIZE
	.align		4
.L_45:
        /*00f0*/ 	.byte	0x04, 0x12
        /*00f2*/ 	.short	(.L_47 - .L_46)
	.align		4
.L_46:
        /*00f4*/ 	.word	index@(_Z9init_raysv)
        /*00f8*/ 	.word	0x00000000
.L_47:


//--------------------- .nv.compat                --------------------------
	.section	.nv.compat,"",@"SHT_CUDA_COMPAT_INFO"
	.align	4
        /*0000*/ 	.byte	0x02, 0x09, 0x00, 0x00, 0x02, 0x02, 0x01, 0x00, 0x02, 0x05, 0x05, 0x00, 0x03, 0x07, 0x01, 0x01
        /*0010*/ 	.byte	0x02, 0x03, 0x00, 0x00, 0x02, 0x06, 0x01, 0x00, 0x04, 0x0b, 0x08, 0x00, 0x01, 0x00, 0x00, 0x00
        /*0020*/ 	.byte	0x00, 0x00, 0x00, 0x00


//--------------------- .nv.info._Z17div_colors_kernelv --------------------------
	.section	.nv.info._Z17div_colors_kernelv,"",@"SHT_CUDA_INFO"
	.sectionflags	@""
	.align	4


	//----- nvinfo : EIATTR_CUDA_API_VERSION
	.align		4
        /*0000*/ 	.byte	0x04, 0x37
        /*0002*/ 	.short	(.L_49 - .L_48)
.L_48:
        /*0004*/ 	.word	0x00000082


	//----- nvinfo : EIATTR_SPARSE_MMA_MASK
	.align		4
.L_49:
        /*0008*/ 	.byte	0x03, 0x50
        /*000a*/ 	.short	0x0000


	//----- nvinfo : EIATTR_MAXREG_COUNT
	.align		4
        /*000c*/ 	.byte	0x03, 0x1b
        /*000e*/ 	.short	0x00ff


	//----- nvinfo : EIATTR_MERCURY_ISA_VERSION
	.align		4
        /*0010*/ 	.byte	0x03, 0x5f
        /*0012*/ 	.short	0x0101


	//----- nvinfo : EIATTR_VRC_CTA_INIT_COUNT
	.align		4
        /*0014*/ 	.byte	0x02, 0x4a
	.zero		1
	.zero		1


	//----- nvinfo : EIATTR_EXIT_INSTR_OFFSETS
	.align		4
        /*0018*/ 	.byte	0x04, 0x1c
        /*001a*/ 	.short	(.L_51 - .L_50)


	//   ....[0]....
.L_50:
        /*001c*/ 	.word	0x000000a0


	//   ....[1]....
        /*0020*/ 	.word	0x00000280


	//----- nvinfo : EIATTR_CRS_STACK_SIZE
	.align		4
.L_51:
        /*0024*/ 	.byte	0x04, 0x1e
        /*0026*/ 	.short	(.L_53 - .L_52)
.L_52:
        /*0028*/ 	.word	0x00000000


	//----- nvinfo : EIATTR_SW_WAR
	.align		4
.L_53:
        /*002c*/ 	.byte	0x04, 0x36
        /*002e*/ 	.short	(.L_55 - .L_54)
.L_54:
        /*0030*/ 	.word	0x00000008
.L_55:


//--------------------- .nv.info._Z12bounceKerneli --------------------------
	.section	.nv.info._Z12bounceKerneli,"",@"SHT_CUDA_INFO"
	.sectionflags	@""
	.align	4


	//----- nvinfo : EIATTR_CUDA_API_VERSION
	.align		4
        /*0000*/ 	.byte	0x04, 0x37
        /*0002*/ 	.short	(.L_57 - .L_56)
.L_56:
        /*0004*/ 	.word	0x00000082


	//----- nvinfo : EIATTR_KPARAM_INFO
	.align		4
.L_57:
        /*0008*/ 	.byte	0x04, 0x17
        /*000a*/ 	.short	(.L_59 - .L_58)
.L_58:
        /*000c*/ 	.word	0x00000000
        /*0010*/ 	.short	0x0000
        /*0012*/ 	.short	0x0000
        /*0014*/ 	.byte	0x00, 0xf0, 0x11, 0x00


	//----- nvinfo : EIATTR_SPARSE_MMA_MASK
	.align		4
.L_59:
        /*0018*/ 	.byte	0x03, 0x50
        /*001a*/ 	.short	0x0000


	//----- nvinfo : EIATTR_MAXREG_COUNT
	.align		4
        /*001c*/ 	.byte	0x03, 0x1b
        /*001e*/ 	.short	0x00ff


	//----- nvinfo : EIATTR_NUM_BARRIERS
	.align		4
        /*0020*/ 	.byte	0x02, 0x4c
        /*0022*/ 	.byte	0x01
	.zero		1


	//----- nvinfo : EIATTR_MERCURY_ISA_VERSION
	.align		4
        /*0024*/ 	.byte	0x03, 0x5f
        /*0026*/ 	.short	0x0101


	//----- nvinfo : EIATTR_VRC_CTA_INIT_COUNT
	.align		4
        /*0028*/ 	.byte	0x02, 0x4a
	.zero		1
	.zero		1


	//----- nvinfo : EIATTR_EXIT_INSTR_OFFSETS
	.align		4
        /*002c*/ 	.byte	0x04, 0x1c
        /*002e*/ 	.short	(.L_61 - .L_60)


	//   ....[0]....
.L_60:
        /*0030*/ 	.word	0x00004450


	//   ....[1]....
        /*0034*/ 	.word	0x00004e60


	//----- nvinfo : EIATTR_CRS_STACK_SIZE
	.align		4
.L_61:
        /*0038*/ 	.byte	0x04, 0x1e
        /*003a*/ 	.short	(.L_63 - .L_62)
.L_62:
        /*003c*/ 	.word	0x00000000


	//----- nvinfo : EIATTR_CBANK_PARAM_SIZE
	.align		4
.L_63:
        /*0040*/ 	.byte	0x03, 0x19
        /*0042*/ 	.short	0x0004


	//----- nvinfo : EIATTR_PARAM_CBANK
	.align		4
        /*0044*/ 	.byte	0x04, 0x0a
        /*0046*/ 	.short	(.L_65 - .L_64)
	.align		4
.L_64:
        /*0048*/ 	.word	index@(.nv.constant0._Z12bounceKerneli)
        /*004c*/ 	.short	0x0380
        /*004e*/ 	.short	0x0004


	//----- nvinfo : EIATTR_SW_WAR
	.align		4
.L_65:
        /*0050*/ 	.byte	0x04, 0x36
        /*0052*/ 	.short	(.L_67 - .L_66)
.L_66:
        /*0054*/ 	.word	0x00000008
.L_67:


//--------------------- .nv.info._Z19set_triangle_kernel6float3S_S_ifffff --------------------------
	.section	.nv.info._Z19set_triangle_kernel6float3S_S_ifffff,"",@"SHT_CUDA_INFO"
	.sectionflags	@""
	.align	4


	//----- nvinfo : EIATTR_CUDA_API_VERSION
	.align		4
        /*0000*/ 	.byte	0x04, 0x37
        /*0002*/ 	.short	(.L_69 - .L_68)
.L_68:
        /*0004*/ 	.word	0x00000082


	//----- nvinfo : EIATTR_KPARAM_INFO
	.align		4
.L_69:
        /*0008*/ 	.byte	0x04, 0x17
        /*000a*/ 	.short	(.L_71 - .L_70)
.L_70:
        /*000c*/ 	.word	0x00000000
        /*0010*/ 	.short	0x0008
        /*0012*/ 	.short	0x0038
        /*0014*/ 	.byte	0x00, 0xf0, 0x11, 0x00


	//----- nvinfo : EIATTR_KPARAM_INFO
	.align		4
.L_71:
        /*0018*/ 	.byte	0x04, 0x17
        /*001a*/ 	.short	(.L_73 - .L_72)
.L_72:
        /*001c*/ 	.word	0x00000000
        /*0020*/ 	.short	0x0007
        /*0022*/ 	.short	0x0034
        /*0024*/ 	.byte	0x00, 0xf0, 0x11, 0x00


	//----- nvinfo : EIATTR_KPARAM_INFO
	.align		4
.L_73:
        /*0028*/ 	.byte	0x04, 0x17
        /*002a*/ 	.short	(.L_75 - .L_74)
.L_74:
        /*002c*/ 	.word	0x00000000
        /*0030*/ 	.short	0x0006
        /*0032*/ 	.short	0x0030
        /*0034*/ 	.byte	0x00, 0xf0, 0x11, 0x00


	//----- nvinfo : EIATTR_KPARAM_INFO
	.align		4
.L_75:
        /*0038*/ 	.byte	0x04, 0x17
        /*003a*/ 	.short	(.L_77 - .L_76)
.L_76:
        /*003c*/ 	.word	0x00000000
        /*0040*/ 	.short	0x0005
        /*0042*/ 	.short	0x002c
        /*0044*/ 	.byte	0x00, 0xf0, 0x11, 0x00


	//----- nvinfo : EIATTR_KPARAM_INFO
	.align		4
.L_77:
        /*0048*/ 	.byte	0x04, 0x17
        /*004a*/ 	.short	(.L_79 - .L_78)
.L_78:
        /*004c*/ 	.word	0x00000000
        /*0050*/ 	.short	0x0004
        /*0052*/ 	.short	0x0028
        /*0054*/ 	.byte	0x00, 0xf0, 0x11, 0x00


	//----- nvinfo : EIATTR_KPARAM_INFO
	.align		4
.L_79:
        /*0058*/ 	.byte	0x04, 0x17
        /*005a*/ 	.short	(.L_81 - .L_80)
.L_80:
        /*005c*/ 	.word	0x00000000
        /*0060*/ 	.short	0x0003
        /*0062*/ 	.short	0x0024
        /*0064*/ 	.byte	0x00, 0xf0, 0x11, 0x00


	//----- nvinfo : EIATTR_KPARAM_INFO
	.align		4
.L_81:
        /*0068*/ 	.byte	0x04, 0x17
        /*006a*/ 	.short	(.L_83 - .L_82)
.L_82:
        /*006c*/ 	.word	0x00000000
        /*0070*/ 	.short	0x0002
        /*0072*/ 	.short	0x0018
        /*0074*/ 	.byte	0x00, 0xf0, 0x31, 0x00


	//----- nvinfo : EIATTR_KPARAM_INFO
	.align		4
.L_83:
        /*0078*/ 	.byte	0x04, 0x17
        /*007a*/ 	.short	(.L_85 - .L_84)
.L_84:
        /*007c*/ 	.word	0x00000000
        /*0080*/ 	.short	0x0001
        /*0082*/ 	.short	0x000c
        /*0084*/ 	.byte	0x00, 0xf0, 0x31, 0x00


	//----- nvinfo : EIATTR_KPARAM_INFO
	.align		4
.L_85:
        /*0088*/ 	.byte	0x04, 0x17
        /*008a*/ 	.short	(.L_87 - .L_86)
.L_86:
        /*008c*/ 	.word	0x00000000
        /*0090*/ 	.short	0x0000
        /*0092*/ 	.short	0x0000
        /*0094*/ 	.byte	0x00, 0xf0, 0x31, 0x00


	//----- nvinfo : EIATTR_SPARSE_MMA_MASK
	.align		4
.L_87:
        /*0098*/ 	.byte	0x03, 0x50
        /*009a*/ 	.short	0x0000


	//----- nvinfo : EIATTR_MAXREG_COUNT
	.align		4
        /*009c*/ 	.byte	0x03, 0x1b
        /*009e*/ 	.short	0x00ff


	//----- nvinfo : EIATTR_MERCURY_ISA_VERSION
	.align		4
        /*00a0*/ 	.byte	0x03, 0x5f
        /*00a2*/ 	.short	0x0101


	//----- nvinfo : EIATTR_VRC_CTA_INIT_COUNT
	.align		4
        /*00a4*/ 	.byte	0x02, 0x4a
	.zero		1
	.zero		1


	//----- nvinfo : EIATTR_EXIT_INSTR_OFFSETS
	.align		4
        /*00a8*/ 	.byte	0x04, 0x1c
        /*00aa*/ 	.short	(.L_89 - .L_88)


	//   ....[0]....
.L_88:
        /*00ac*/ 	.word	0x00000430


	//----- nvinfo : EIATTR_CBANK_PARAM_SIZE
	.align		4
.L_89:
        /*00b0*/ 	.byte	0x03, 0x19
        /*00b2*/ 	.short	0x003c


	//----- nvinfo : EIATTR_PARAM_CBANK
	.align		4
        /*00b4*/ 	.byte	0x04, 0x0a
        /*00b6*/ 	.short	(.L_91 - .L_90)
	.align		4
.L_90:
        /*00b8*/ 	.word	index@(.nv.constant0._Z19set_triangle_kernel6float3S_S_ifffff)
        /*00bc*/ 	.short	0x0380
        /*00be*/ 	.short	0x003c


	//----- nvinfo : EIATTR_SW_WAR
	.align		4
.L_91:
        /*00c0*/ 	.byte	0x04, 0x36
        /*00c2*/ 	.short	(.L_93 - .L_92)
.L_92:
        /*00c4*/ 	.word	0x00000008
.L_93:


//--------------------- .nv.info._Z9init_cube6float3fifffff --------------------------
	.section	.nv.info._Z9init_cube6float3fifffff,"",@"SHT_CUDA_INFO"
	.sectionflags	@""
	.align	4


	//----- nvinfo : EIATTR_CUDA_API_VERSION
	.align		4
        /*0000*/ 	.byte	0x04, 0x37
        /*0002*/ 	.short	(.L_95 - .L_94)
.L_94:
        /*0004*/ 	.word	0x00000082


	//----- nvinfo : EIATTR_KPARAM_INFO
	.align		4
.L_95:
        /*0008*/ 	.byte	0x04, 0x17
        /*000a*/ 	.short	(.L_97 - .L_96)
.L_96:
        /*000c*/ 	.word	0x00000000
        /*0010*/ 	.short	0x0007
        /*0012*/ 	.short	0x0024
        /*0014*/ 	.byte	0x00, 0xf0, 0x11, 0x00


	//----- nvinfo : EIATTR_KPARAM_INFO
	.align		4
.L_97:
        /*0018*/ 	.byte	0x04, 0x17
        /*001a*/ 	.short	(.L_99 - .L_98)
.L_98:
        /*001c*/ 	.word	0x00000000
        /*0020*/ 	.short	0x0006
        /*0022*/ 	.short	0x0020
        /*0024*/ 	.byte	0x00, 0xf0, 0x11, 0x00


	//----- nvinfo : EIATTR_KPARAM_INFO
	.align		4
.L_99:
        /*0028*/ 	.byte	0x04, 0x17
        /*002a*/ 	.short	(.L_101 - .L_100)
.L_100:
        /*002c*/ 	.word	0x00000000
        /*0030*/ 	.short	0x0005
        /*0032*/ 	.short	0x001c
        /*0034*/ 	.byte	0x00, 0xf0, 0x11, 0x00


	//----- nvinfo : EIATTR_KPARAM_INFO
	.align		4
.L_101:
        /*0038*/ 	.byte	0x04, 0x17
        /*003a*/ 	.short	(.L_103 - .L_102)
.L_102:
        /*003c*/ 	.word	0x00000000
        /*0040*/ 	.short	0x0004
        /*0042*/ 	.short	0x0018
        /*0044*/ 	.byte	0x00, 0xf0, 0x11, 0x00


	//----- nvinfo : EIATTR_KPARAM_INFO
	.align		4
.L_103:
        /*0048*/ 	.byte	0x04, 0x17
        /*004a*/ 	.short	(.L_105 - .L_104)
.L_104:
        /*004c*/ 	.word	0x00000000
        /*0050*/ 	.short	0x0003
        /*0052*/ 	.short	0x0014
        /*0054*/ 	.byte	0x00, 0xf0, 0x11, 0x00


	//----- nvinfo : EIATTR_KPARAM_INFO
	.align		4
.L_105:
        /*0058*/ 	.byte	0x04, 0x17
        /*005a*/ 	.short	(.L_107 - .L_106)
.L_106:
        /*005c*/ 	.word	0x00000000
        /*0060*/ 	.short	0x0002
        /*0062*/ 	.short	0x0010
        /*0064*/ 	.byte	0x00, 0xf0, 0x11, 0x00


	//----- nvinfo : EIATTR_KPARAM_INFO
	.align		4
.L_107:
        /*0068*/ 	.byte	0x04, 0x17
        /*006a*/ 	.short	(.L_109 - .L_108)
.L_108:
        /*006c*/ 	.word	0x00000000
        /*0070*/ 	.short	0x0001
        /*0072*/ 	.short	0x000c
        /*0074*/ 	.byte	0x00, 0xf0, 0x11, 0x00


	//----- nvinfo : EIATTR_KPARAM_INFO
	.align		4
.L_109:
        /*0078*/ 	.byte	0x04, 0x17
        /*007a*/ 	.short	(.L_111 - .L_110)
.L_110:
        /*007c*/ 	.word	0x00000000
        /*0080*/ 	.short	0x0000
        /*0082*/ 	.short	0x0000
        /*0084*/ 	.byte	0x00, 0xf0, 0x31, 0x00


	//----- nvinfo : EIATTR_SPARSE_MMA_MASK
	.align		4
.L_111:
        /*0088*/ 	.byte	0x03, 0x50
        /*008a*/ 	.short	0x0000


	//----- nvinfo : EIATTR_MAXREG_COUNT
	.align		4
        /*008c*/ 	.byte	0x03, 0x1b
        /*008e*/ 	.short	0x00ff


	//----- nvinfo : EIATTR_MERCURY_ISA_VERSION
	.align		4
        /*0090*/ 	.byte	0x03, 0x5f
        /*0092*/ 	.short	0x0101


	//----- nvinfo : EIATTR_VRC_CTA_INIT_COUNT
	.align		4
        /*0094*/ 	.byte	0x02, 0x4a
	.zero		1
	.zero		1


	//----- nvinfo : EIATTR_EXIT_INSTR_OFFSETS
	.align		4
        /*0098*/ 	.byte	0x04, 0x1c
        /*009a*/ 	.short	(.L_113 - .L_112)


	//   ....[0]....
.L_112:
        /*009c*/ 	.word	0x000026f0


	//----- nvinfo : EIATTR_CBANK_PARAM_SIZE
	.align		4
.L_113:
        /*00a0*/ 	.byte	0x03, 0x19
        /*00a2*/ 	.short	0x0028


	//----- nvinfo : EIATTR_PARAM_CBANK
	.align		4
        /*00a4*/ 	.byte	0x04, 0x0a
        /*00a6*/ 	.short	(.L_115 - .L_114)
	.align		4
.L_114:
        /*00a8*/ 	.word	index@(.nv.constant0._Z9init_cube6float3fifffff)
        /*00ac*/ 	.short	0x0380
        /*00ae*/ 	.short	0x0028


	//----- nvinfo : EIATTR_SW_WAR
	.align		4
.L_115:
        /*00b0*/ 	.byte	0x04, 0x36
        /*00b2*/ 	.short	(.L_117 - .L_116)
.L_116:
        /*00b4*/ 	.word	0x00000008
.L_117:


//--------------------- .nv.info._Z10reset_raysv  --------------------------
	.section	.nv.info._Z10reset_raysv,"",@"SHT_CUDA_INFO"
	.sectionflags	@""
	.align	4


	//----- nvinfo : EIATTR_CUDA_API_VERSION
	.align		4
        /*0000*/ 	.byte	0x04, 0x37
        /*0002*/ 	.short	(.L_119 - .L_118)
.L_118:
        /*0004*/ 	.word	0x00000082


	//----- nvinfo : EIATTR_SPARSE_MMA_MASK
	.align		4
.L_119:
        /*0008*/ 	.byte	0x03, 0x50
        /*000a*/ 	.short	0x0000


	//----- nvinfo : EIATTR_MAXREG_COUNT
	.align		4
        /*000c*/ 	.byte	0x03, 0x1b
        /*000e*/ 	.short	0x00ff


	//----- nvinfo : EIATTR_MERCURY_ISA_VERSION
	.align		4
        /*0010*/ 	.byte	0x03, 0x5f
        /*0012*/ 	.short	0x0101


	//----- nvinfo : EIATTR_VRC_CTA_INIT_COUNT
	.align		4
        /*0014*/ 	.byte	0x02, 0x4a
	.zero		1
	.zero		1


	//----- nvinfo : EIATTR_EXIT_INSTR_OFFSETS
	.align		4
        /*0018*/ 	.byte	0x04, 0x1c
        /*001a*/ 	.short	(.L_121 - .L_120)


	//   ....[0]....
.L_120:
        /*001c*/ 	.word	0x000000d0


	//----- nvinfo : EIATTR_SW_WAR
	.align		4
.L_121:
        /*0020*/ 	.byte	0x04, 0x36
        /*0022*/ 	.short	(.L_123 - .L_122)
.L_122:
        /*0024*/ 	.word	0x00000008
.L_123:


//--------------------- .nv.info._Z9init_raysv    --------------------------
	.section	.nv.info._Z9init_raysv,"",@"SHT_CUDA_INFO"
	.sectionflags	@""
	.align	4


	//----- nvinfo : EIATTR_CUDA_API_VERSION
	.align		4
        /*0000*/ 	.byte	0x04, 0x37
        /*0002*/ 	.short	(.L_125 - .L_124)
.L_124:
        /*0004*/ 	.word	0x00000082


	//----- nvinfo : EIATTR_SPARSE_MMA_MASK
	.align		4
.L_125:
        /*0008*/ 	.byte	0x03, 0x50
        /*000a*/ 	.short	0x0000


	//----- nvinfo : EIATTR_MAXREG_COUNT
	.align		4
        /*000c*/ 	.byte	0x03, 0x1b
        /*000e*/ 	.short	0x00ff


	//----- nvinfo : EIATTR_MERCURY_ISA_VERSION
	.align		4
        /*0010*/ 	.byte	0x03, 0x5f
        /*0012*/ 	.short	0x0101


	//----- nvinfo : EIATTR_VRC_CTA_INIT_COUNT
	.align		4
        /*0014*/ 	.byte	0x02, 0x4a
	.zero		1
	.zero		1


	//----- nvinfo : EIATTR_EXIT_INSTR_OFFSETS
	.align		4
        /*0018*/ 	.byte	0x04, 0x1c
        /*001a*/ 	.short	(.L_127 - .L_126)


	//   ....[0]....
.L_126:
        /*001c*/ 	.word	0x00000210


	//----- nvinfo : EIATTR_SW_WAR
	.align		4
.L_127:
        /*0020*/ 	.byte	0x04, 0x36
        /*0022*/ 	.short	(.L_129 - .L_128)
.L_128:
        /*0024*/ 	.word	0x00000008
.L_129:


//--------------------- .nv.callgraph             --------------------------
	.section	.nv.callgraph,"",@"SHT_CUDA_CALLGRAPH"
	.align	4
	.sectionentsize	8
	.align		4
        /*0000*/ 	.word	0x00000000
	.align		4
        /*0004*/ 	.word	0xffffffff
	.align		4
        /*0008*/ 	.word	0x00000000
	.align		4
        /*000c*/ 	.word	0xfffffffe
	.align		4
        /*0010*/ 	.word	0x00000000
	.align		4
        /*0014*/ 	.word	0xfffffffd
	.align		4
        /*0018*/ 	.word	0x00000000
	.align		4
        /*001c*/ 	.word	0xfffffffc


//--------------------- .nv.constant4             --------------------------
	.section	.nv.constant4,"a",@progbits
	.align	8
	.align		8
.nv.constant4:
        /*0000*/ 	.dword	device_color_buffer
	.align		8
        /*0008*/ 	.dword	max_brightness_buffer
	.align		8
        /*0010*/ 	.dword	rays
	.align		8
        /*0018*/ 	.dword	triangles
	.align		8
        /*0020*/ 	.dword	triangle_materials


//--------------------- .nv.constant3             --------------------------
	.section	.nv.constant3,"a",@progbits
	.align	4
.nv.constant3:
	.type		tempLoader,@object
	.size		tempLoader,(.L_5 - tempLoader)
tempLoader:
	.zero		21504
.L_5:


//--------------------- .text._Z17div_colors_kernelv --------------------------
	.section	.text._Z17div_colors_kernelv,"ax",@progbits
	.align	128
        .global         _Z17div_colors_kernelv
        .type           _Z17div_colors_kernelv,@function
        .size           _Z17div_colors_kernelv,(.L_x_99 - _Z17div_colors_kernelv)
        .other          _Z17div_colors_kernelv,@"STO_CUDA_ENTRY STV_DEFAULT"
_Z17div_colors_kernelv:
.text._Z17div_colors_kernelv:
[----:B------:R-:W-:Y:S01]  /*0000*/  LDC R1, c[0x0][0x37c] ;  /* 0x0000df00ff017b82 */ /* 0x000fe20000000800 */
[----:B------:R-:W0:Y:S07]  /*0010*/  S2R R2, SR_TID.X ;  /* 0x0000000000027919 */ /* 0x000e2e0000002100 */
[----:B------:R-:W0:Y:S01]  /*0020*/  S2UR UR6, SR_CTAID.X ;  /* 0x00000000000679c3 */ /* 0x000e220000002500 */
[----:B------:R-:W1:Y:S07]  /*0030*/  LDCU.64 UR4, c[0x0][0x358] ;  /* 0x00006b00ff0477ac */ /* 0x000e6e0008000a00 */
[----:B------:R-:W0:Y:S08]  /*0040*/  LDC R3, c[0x0][0x360] ;  /* 0x0000d800ff037b82 */ /* 0x000e300000000800 */
[----:B------:R-:W2:Y:S01]  /*0050*/  LDC.64 R4, c[0x4][0x10] ;  /* 0x01000400ff047b82 */ /* 0x000ea20000000a00 */
[----:B0-----:R-:W-:-:S04]  /*0060*/  IMAD R2, R3, UR6, R2 ;  /* 0x0000000603027c24 */ /* 0x001fc8000f8e0202 */
[----:B--2---:R-:W-:-:S05]  /*0070*/  IMAD.WIDE R4, R2, 0x30, R4 ;  /* 0x0000003002047825 */ /* 0x004fca00078e0204 */
[----:B-1----:R-:W2:Y:S02]  /*0080*/  LDG.E.U8 R0, desc[UR4][R4.64+0x2c] ;  /* 0x00002c0404007981 */ /* 0x002ea4000c1e1100 */
[----:B--2---:R-:W-:-:S13]  /*0090*/  ISETP.NE.AND P0, PT, R0, RZ, PT ;  /* 0x000000ff0000720c */ /* 0x004fda0003f05270 */
[----:B------:R-:W-:Y:S05]  /*00a0*/  @!P0 EXIT ;  /* 0x000000000000894d */ /* 0x000fea0003800000 */
[----:B------:R-:W0:Y:S01]  /*00b0*/  LDC.64 R6, c[0x4][0x8] ;  /* 0x01000200ff067b82 */ /* 0x000e220000000a00 */
[----:B------:R-:W2:Y:S01]  /*00c0*/  LDG.E.U8 R4, desc[UR4][R4.64+0x2d] ;  /* 0x00002d0404047981 */ /* 0x000ea2000c1e1100 */
[----:B0-----:R-:W-:-:S05]  /*00d0*/  IMAD.WIDE R6, R2, 0x4, R6 ;  /* 0x0000000402067825 */ /* 0x001fca00078e0206 */
[----:B------:R-:W3:Y:S01]  /*00e0*/  LDG.E R0, desc[UR4][R6.64] ;  /* 0x0000000406007981 */ /* 0x000ee2000c1e1900 */
[----:B------:R-:W-:Y:S01]  /*00f0*/  BSSY.RECONVERGENT B0, `(.L_x_0) ;  /* 0x000000d000007945 */ /* 0x000fe20003800200 */
[----:B--2---:R-:W-:-:S04]  /*0100*/  I2FP.F32.U32 R3, R4 ;  /* 0x0000000400037245 */ /* 0x004fc80000201000 */
[----:B------:R-:W0:Y:S02]  /*0110*/  MUFU.RCP R8, R3 ;  /* 0x0000000300087308 */ /* 0x000e240000001000 */
[----:B0-----:R-:W-:-:S04]  /*0120*/  FFMA R9, -R3, R8, 1 ;  /* 0x3f80000003097423 */ /* 0x001fc80000000108 */
[----:B------:R-:W-:Y:S02]  /*0130*/  FFMA R9, R8, R9, R8 ;  /* 0x0000000908097223 */ /* 0x000fe40000000008 */
[----:B---3--:R-:W0:Y:S02]  /*0140*/  FCHK P0, R0, R3 ;  /* 0x0000000300007302 */ /* 0x008e240000000000 */
[----:B------:R-:W-:-:S04]  /*0150*/  FFMA R8, R0, R9, RZ ;  /* 0x0000000900087223 */ /* 0x000fc800000000ff */
[----:B------:R-:W-:-:S04]  /*0160*/  FFMA R10, -R3, R8, R0 ;  /* 0x00000008030a7223 */ /* 0x000fc80000000100 */
[----:B------:R-:W-:Y:S01]  /*0170*/  FFMA R8, R9, R10, R8 ;  /* 0x0000000a09087223 */ /* 0x000fe20000000008 */
[----:B0-----:R-:W-:Y:S06]  /*0180*/  @!P0 BRA `(.L_x_1) ;  /* 0x00000000000c8947 */ /* 0x001fec0003800000 */
[----:B------:R-:W-:-:S07]  /*0190*/  MOV R4, 0x1b0 ;  /* 0x000001b000047802 */ /* 0x000fce0000000f00 */
[----:B------:R-:W-:Y:S05]  /*01a0*/  CALL.REL.NOINC `($__internal_0_$__cuda_sm3x_div_rn_noftz_f32_slowpath) ;  /* 0x0000000000387944 */ /* 0x000fea0003c00000 */
[----:B------:R-:W-:-:S07]  /*01b0*/  IMAD.MOV.U32 R8, RZ, RZ, R0 ;  /* 0x000000ffff087224 */ /* 0x000fce00078e0000 */
.L_x_1:
[----:B------:R-:W-:Y:S05]  /*01c0*/  BSYNC.RECONVERGENT B0 ;  /* 0x0000000000007941 */ /* 0x000fea0003800200 */
.L_x_0:
[----:B------:R-:W0:Y:S02]  /*01d0*/  LDC.64 R4, c[0x4][RZ] ;  /* 0x01000000ff047b82 */ /* 0x000e240000000a00 */
[----:B0-----:R-:W-:-:S05]  /*01e0*/  IMAD.WIDE R2, R2, 0xc, R4 ;  /* 0x0000000c02027825 */ /* 0x001fca00078e0204 */
[----:B------:R-:W2:Y:S04]  /*01f0*/  LDG.E R5, desc[UR4][R2.64] ;  /* 0x0000000402057981 */ /* 0x000ea8000c1e1900 */
[----:B------:R-:W3:Y:S04]  /*0200*/  LDG.E R7, desc[UR4][R2.64+0x4] ;  /* 0x0000040402077981 */ /* 0x000ee8000c1e1900 */
[----:B------:R-:W4:Y:S01]  /*0210*/  LDG.E R9, desc[UR4][R2.64+0x8] ;  /* 0x0000080402097981 */ /* 0x000f22000c1e1900 */
[-C--:B--2---:R-:W-:Y:S01]  /*0220*/  FMUL R5, R5, R8.reuse ;  /* 0x0000000805057220 */ /* 0x084fe20000400000 */
[----:B---3--:R-:W-:-:S04]  /*0230*/  FMUL R7, R7, R8 ;  /* 0x0000000807077220 */ /* 0x008fc80000400000 */
[----:B------:R-:W-:Y:S01]  /*0240*/  STG.E desc[UR4][R2.64], R5 ;  /* 0x0000000502007986 */ /* 0x000fe2000c101904 */
[----:B----4-:R-:W-:-:S03]  /*0250*/  FMUL R9, R9, R8 ;  /* 0x0000000809097220 */ /* 0x010fc60000400000 */
[----:B------:R-:W-:Y:S04]  /*0260*/  STG.E desc[UR4][R2.64+0x4], R7 ;  /* 0x0000040702007986 */ /* 0x000fe8000c101904 */
[----:B------:R-:W-:Y:S01]  /*0270*/  STG.E desc[UR4][R2.64+0x8], R9 ;  /* 0x0000080902007986 */ /* 0x000fe2000c101904 */
[----:B------:R-:W-:Y:S05]  /*0280*/  EXIT ;  /* 0x000000000000794d */ /* 0x000fea0003800000 */
        .weak           $__internal_0_$__cuda_sm3x_div_rn_noftz_f32_slowpath
        .type           $__internal_0_$__cuda_sm3x_div_rn_noftz_f32_slowpath,@function
        .size           $__internal_0_$__cuda_sm3x_div_rn_noftz_f32_slowpath,(.L_x_99 - $__internal_0_$__cuda_sm3x_div_rn_noftz_f32_slowpath)
$__internal_0_$__cuda_sm3x_div_rn_noftz_f32_slowpath:
[--C-:B------:R-:W-:Y:S01]  /*0290*/  SHF.R.U32.HI R6, RZ, 0x17, R3.reuse ;  /* 0x00000017ff067819 */ /* 0x100fe20000011603 */
[----:B------:R-:W-:Y:S01]  /*02a0*/  BSSY.RECONVERGENT B1, `(.L_x_2) ;  /* 0x0000064000017945 */ /* 0x000fe20003800200 */
[--C-:B------:R-:W-:Y:S01]  /*02b0*/  SHF.R.U32.HI R5, RZ, 0x17, R0.reuse ;  /* 0x00000017ff057819 */ /* 0x100fe20000011600 */
[----:B------:R-:W-:Y:S01]  /*02c0*/  IMAD.MOV.U32 R7, RZ, RZ, R0 ;  /* 0x000000ffff077224 */ /* 0x000fe200078e0000 */
[----:B------:R-:W-:Y:S01]  /*02d0*/  LOP3.LUT R6, R6, 0xff, RZ, 0xc0, !PT ;  /* 0x000000ff06067812 */ /* 0x000fe200078ec0ff */
[----:B------:R-:W-:Y:S01]  /*02e0*/  IMAD.MOV.U32 R8, RZ, RZ, R3 ;  /* 0x000000ffff087224 */ /* 0x000fe200078e0003 */
[----:B------:R-:W-:-:S03]  /*02f0*/  LOP3.LUT R5, R5, 0xff, RZ, 0xc0, !PT ;  /* 0x000000ff05057812 */ /* 0x000fc600078ec0ff */
[----:B------:R-:W-:Y:S02]  /*0300*/  VIADD R11, R6, 0xffffffff ;  /* 0xffffffff060b7836 */ /* 0x000fe40000000000 */
[----:B------:R-:W-:-:S03]  /*0310*/  VIADD R10, R5, 0xffffffff ;  /* 0xffffffff050a7836 */ /* 0x000fc60000000000 */
[----:B------:R-:W-:-:S04]  /*0320*/  ISETP.GT.U32.AND P0, PT, R11, 0xfd, PT ;  /* 0x000000fd0b00780c */ /* 0x000fc80003f04070 */
[----:B------:R-:W-:-:S13]  /*0330*/  ISETP.GT.U32.OR P0, PT, R10, 0xfd, P0 ;  /* 0x000000fd0a00780c */ /* 0x000fda0000704470 */
[----:B------:R-:W-:Y:S01]  /*0340*/  @!P0 IMAD.MOV.U32 R9, RZ, RZ, RZ ;  /* 0x000000ffff098224 */ /* 0x000fe200078e00ff */
[----:B------:R-:W-:Y:S06]  /*0350*/  @!P0 BRA `(.L_x_3) ;  /* 0x00000000005c8947 */ /* 0x000fec0003800000 */
[----:B------:R-:W-:Y:S02]  /*0360*/  FSETP.GTU.FTZ.AND P0, PT, |R0|, +INF , PT ;  /* 0x7f8000000000780b */ /* 0x000fe40003f1c200 */
[----:B------:R-:W-:-:S04]  /*0370*/  FSETP.GTU.FTZ.AND P1, PT, |R3|, +INF , PT ;  /* 0x7f8000000300780b */ /* 0x000fc80003f3c200 */
[----:B------:R-:W-:-:S13]  /*0380*/  PLOP3.LUT P0, PT, P0, P1, PT, 0xf8, 0x8f ;  /* 0x00000000008f781c */ /* 0x000fda0000703f70 */
[----:B------:R-:W-:Y:S05]  /*0390*/  @P0 BRA `(.L_x_4) ;  /* 0x00000004004c0947 */ /* 0x000fea0003800000 */
[----:B------:R-:W-:-:S13]  /*03a0*/  LOP3.LUT P0, RZ, R8, 0x7fffffff, R7, 0xc8, !PT ;  /* 0x7fffffff08ff7812 */ /* 0x000fda000780c807 */
[----:B------:R-:W-:Y:S05]  /*03b0*/  @!P0 BRA `(.L_x_5) ;  /* 0x00000004003c8947 */ /* 0x000fea0003800000 */
[C---:B------:R-:W-:Y:S02]  /*03c0*/  FSETP.NEU.FTZ.AND P2, PT, |R0|.reuse, +INF , PT ;  /* 0x7f8000000000780b */ /* 0x040fe40003f5d200 */
[----:B------:R-:W-:Y:S02]  /*03d0*/  FSETP.NEU.FTZ.AND P1, PT, |R3|, +INF , PT ;  /* 0x7f8000000300780b */ /* 0x000fe40003f3d200 */
[----:B------:R-:W-:-:S11]  /*03e0*/  FSETP.NEU.FTZ.AND P0, PT, |R0|, +INF , PT ;  /* 0x7f8000000000780b */ /* 0x000fd60003f1d200 */
[----:B------:R-:W-:Y:S05]  /*03f0*/  @!P1 BRA !P2, `(.L_x_5) ;  /* 0x00000004002c9947 */ /* 0x000fea0005000000 */
[----:B------:R-:W-:-:S04]  /*0400*/  LOP3.LUT P2, RZ, R7, 0x7fffffff, RZ, 0xc0, !PT ;  /* 0x7fffffff07ff7812 */ /* 0x000fc8000784c0ff */
[----:B------:R-:W-:-:S13]  /*0410*/  PLOP3.LUT P1, PT, P1, P2, PT, 0x2f, 0xf2 ;  /* 0x0000000000f2781c */ /* 0x000fda0000f24577 */
[----:B------:R-:W-:Y:S05]  /*0420*/  @P1 BRA `(.L_x_6) ;  /* 0x0000000400181947 */ /* 0x000fea0003800000 */
[----:B------:R-:W-:-:S04]  /*0430*/  LOP3.LUT P1, RZ, R8, 0x7fffffff, RZ, 0xc0, !PT ;  /* 0x7fffffff08ff7812 */ /* 0x000fc8000782c0ff */
[----:B------:R-:W-:-:S13]  /*0440*/  PLOP3.LUT P0, PT, P0, P1, PT, 0x2f, 0xf2 ;  /* 0x0000000000f2781c */ /* 0x000fda0000702577 */
[----:B------:R-:W-:Y:S05]  /*0450*/  @P0 BRA `(.L_x_7) ;  /* 0x0000000400000947 */ /* 0x000fea0003800000 */
[----:B------:R-:W-:Y:S02]  /*0460*/  ISETP.GE.AND P0, PT, R10, RZ, PT ;  /* 0x000000ff0a00720c */ /* 0x000fe40003f06270 */
[----:B------:R-:W-:-:S11]  /*0470*/  ISETP.GE.AND P1, PT, R11, RZ, PT ;  /* 0x000000ff0b00720c */ /* 0x000fd60003f26270 */
[----:B------:R-:W-:Y:S02]  /*0480*/  @P0 IMAD.MOV.U32 R9, RZ, RZ, RZ ;  /* 0x000000ffff090224 */ /* 0x000fe400078e00ff */
[----:B------:R-:W-:Y:S01]  /*0490*/  @!P0 FFMA R7, R0, 1.84467440737095516160e+19, RZ ;  /* 0x5f80000000078823 */ /* 0x000fe200000000ff */
[----:B------:R-:W-:Y:S02]  /*04a0*/  @!P0 IMAD.MOV.U32 R9, RZ, RZ, -0x40 ;  /* 0xffffffc0ff098424 */ /* 0x000fe400078e00ff */
[----:B------:R-:W-:Y:S02]  /*04b0*/  @!P1 FFMA R8, R3, 1.84467440737095516160e+19, RZ ;  /* 0x5f80000003089823 */ /* 0x000fe400000000ff */
[----:B------:R-:W-:-:S07]  /*04c0*/  @!P1 VIADD R9, R9, 0x40 ;  /* 0x0000004009099836 */ /* 0x000fce0000000000 */
.L_x_3:
[----:B------:R-:W-:Y:S01]  /*04d0*/  LEA R3, R6, 0xc0800000, 0x17 ;  /* 0xc080000006037811 */ /* 0x000fe200078eb8ff */
[----:B------:R-:W-:Y:S01]  /*04e0*/  VIADD R5, R5, 0xffffff81 ;  /* 0xffffff8105057836 */ /* 0x000fe20000000000 */
[----:B------:R-:W-:Y:S03]  /*04f0*/  BSSY.RECONVERGENT B2, `(.L_x_8) ;  /* 0x0000035000027945 */ /* 0x000fe60003800200 */
[----:B------:R-:W-:Y:S01]  /*0500*/  IMAD.IADD R3, R8, 0x1, -R3 ;  /* 0x0000000108037824 */ /* 0x000fe200078e0a03 */
[C---:B------:R-:W-:Y:S01]  /*0510*/  IADD3 R6, PT, PT, R5.reuse, 0x7f, -R6 ;  /* 0x0000007f05067810 */ /* 0x040fe20007ffe806 */
[----:B------:R-:W-:Y:S02]  /*0520*/  IMAD R0, R5, -0x800000, R7 ;  /* 0xff80000005007824 */ /* 0x000fe400078e0207 */
[----:B------:R-:W0:Y:S01]  /*0530*/  MUFU.RCP R8, R3 ;  /* 0x0000000300087308 */ /* 0x000e220000001000 */
[----:B------:R-:W-:Y:S01]  /*0540*/  FADD.FTZ R11, -R3, -RZ ;  /* 0x800000ff030b7221 */ /* 0x000fe20000010100 */
[----:B------:R-:W-:-:S03]  /*0550*/  IMAD.IADD R6, R6, 0x1, R9 ;  /* 0x0000000106067824 */ /* 0x000fc600078e0209 */
[----:B0-----:R-:W-:-:S04]  /*0560*/  FFMA R13, R8, R11, 1 ;  /* 0x3f800000080d7423 */ /* 0x001fc8000000000b */
[----:B------:R-:W-:-:S04]  /*0570*/  FFMA R10, R8, R13, R8 ;  /* 0x0000000d080a7223 */ /* 0x000fc80000000008 */
[----:B------:R-:W-:-:S04]  /*0580*/  FFMA R7, R0, R10, RZ ;  /* 0x0000000a00077223 */ /* 0x000fc800000000ff */
[----:B------:R-:W-:-:S04]  /*0590*/  FFMA R8, R11, R7, R0 ;  /* 0x000000070b087223 */ /* 0x000fc80000000000 */
[----:B------:R-:W-:-:S04]  /*05a0*/  FFMA R7, R10, R8, R7 ;  /* 0x000000080a077223 */ /* 0x000fc80000000007 */
[----:B------:R-:W-:-:S04]  /*05b0*/  FFMA R8, R11, R7, R0 ;  /* 0x000000070b087223 */ /* 0x000fc80000000000 */
[----:B------:R-:W-:-:S05]  /*05c0*/  FFMA R0, R10, R8, R7 ;  /* 0x000000080a007223 */ /* 0x000fca0000000007 */
[----:B------:R-:W-:-:S04]  /*05d0*/  SHF.R.U32.HI R3, RZ, 0x17, R0 ;  /* 0x00000017ff037819 */ /* 0x000fc80000011600 */
[----:B------:R-:W-:-:S05]  /*05e0*/  LOP3.LUT R3, R3, 0xff, RZ, 0xc0, !PT ;  /* 0x000000ff03037812 */ /* 0x000fca00078ec0ff */
[----:B------:R-:W-:-:S04]  /*05f0*/  IMAD.IADD R9, R3, 0x1, R6 ;  /* 0x0000000103097824 */ /* 0x000fc800078e0206 */
[----:B------:R-:W-:-:S05]  /*0600*/  VIADD R3, R9, 0xffffffff ;  /* 0xffffffff09037836 */ /* 0x000fca0000000000 */
[----:B------:R-:W-:-:S13]  /*0610*/  ISETP.GE.U32.AND P0, PT, R3, 0xfe, PT ;  /* 0x000000fe0300780c */ /* 0x000fda0003f06070 */
[----:B------:R-:W-:Y:S05]  /*0620*/  @!P0 BRA `(.L_x_9) ;  /* 0x0000000000808947 */ /* 0x000fea0003800000 */
[----:B------:R-:W-:-:S13]  /*0630*/  ISETP.GT.AND P0, PT, R9, 0xfe, PT ;  /* 0x000000fe0900780c */ /* 0x000fda0003f04270 */
[----:B------:R-:W-:Y:S05]  /*0640*/  @P0 BRA `(.L_x_10) ;  /* 0x00000000006c0947 */ /* 0x000fea0003800000 */
[----:B------:R-:W-:-:S13]  /*0650*/  ISETP.GE.AND P0, PT, R9, 0x1, PT ;  /* 0x000000010900780c */ /* 0x000fda0003f06270 */
[----:B------:R-:W-:Y:S05]  /*0660*/  @P0 BRA `(.L_x_11) ;  /* 0x0000000000740947 */ /* 0x000fea0003800000 */
[----:B------:R-:W-:Y:S02]  /*0670*/  ISETP.GE.AND P0, PT, R9, -0x18, PT ;  /* 0xffffffe80900780c */ /* 0x000fe40003f06270 */
[----:B------:R-:W-:-:S11]  /*0680*/  LOP3.LUT R0, R0, 0x80000000, RZ, 0xc0, !PT ;  /* 0x8000000000007812 */ /* 0x000fd600078ec0ff */
[----:B------:R-:W-:Y:S05]  /*0690*/  @!P0 BRA `(.L_x_11) ;  /* 0x0000000000688947 */ /* 0x000fea0003800000 */
[CCC-:B------:R-:W-:Y:S01]  /*06a0*/  FFMA.RZ R3, R10.reuse, R8.reuse, R7.reuse ;  /* 0x000000080a037223 */ /* 0x1c0fe2000000c007 */
[CCC-:B------:R-:W-:Y:S01]  /*06b0*/  FFMA.RM R6, R10.reuse, R8.reuse, R7.reuse ;  /* 0x000000080a067223 */ /* 0x1c0fe20000004007 */
[C---:B------:R-:W-:Y:S02]  /*06c0*/  ISETP.NE.AND P2, PT, R9.reuse, RZ, PT ;  /* 0x000000ff0900720c */ /* 0x040fe40003f45270 */
[----:B------:R-:W-:Y:S02]  /*06d0*/  ISETP.NE.AND P1, PT, R9, RZ, PT ;  /* 0x000000ff0900720c */ /* 0x000fe40003f25270 */
[----:B------:R-:W-:Y:S01]  /*06e0*/  LOP3.LUT R5, R3, 0x7fffff, RZ, 0xc0, !PT ;  /* 0x007fffff03057812 */ /* 0x000fe200078ec0ff */
[----:B------:R-:W-:Y:S01]  /*06f0*/  FFMA.RP R3, R10, R8, R7 ;  /* 0x000000080a037223 */ /* 0x000fe20000008007 */
[----:B------:R-:W-:Y:S02]  /*0700*/  VIADD R8, R9, 0x20 ;  /* 0x0000002009087836 */ /* 0x000fe40000000000 */
[----:B------:R-:W-:Y:S01]  /*0710*/  LOP3.LUT R5, R5, 0x800000, RZ, 0xfc, !PT ;  /* 0x0080000005057812 */ /* 0x000fe200078efcff */
[----:B------:R-:W-:Y:S01]  /*0720*/  IMAD.MOV R7, RZ, RZ, -R9 ;  /* 0x000000ffff077224 */ /* 0x000fe200078e0a09 */
[----:B------:R-:W-:-:S02]  /*0730*/  FSETP.NEU.FTZ.AND P0, PT, R3, R6, PT ;  /* 0x000000060300720b */ /* 0x000fc40003f1d000 */
[----:B------:R-:W-:Y:S02]  /*0740*/  SHF.L.U32 R8, R5, R8, RZ ;  /* 0x0000000805087219 */ /* 0x000fe400000006ff */
[----:B------:R-:W-:Y:S02]  /*0750*/  SEL R6, R7, RZ, P2 ;  /* 0x000000ff07067207 */ /* 0x000fe40001000000 */
[----:B------:R-:W-:Y:S02]  /*0760*/  ISETP.NE.AND P1, PT, R8, RZ, P1 ;  /* 0x000000ff0800720c */ /* 0x000fe40000f25270 */
[----:B------:R-:W-:Y:S02]  /*0770*/  SHF.R.U32.HI R6, RZ, R6, R5 ;  /* 0x00000006ff067219 */ /* 0x000fe40000011605 */
[----:B------:R-:W-:Y:S02]  /*0780*/  PLOP3.LUT P0, PT, P0, P1, PT, 0xf8, 0x8f ;  /* 0x00000000008f781c */ /* 0x000fe40000703f70 */
[----:B------:R-:W-:-:S02]  /*0790*/  SHF.R.U32.HI R8, RZ, 0x1, R6 ;  /* 0x00000001ff087819 */ /* 0x000fc40000011606 */
[----:B------:R-:W-:-:S04]  /*07a0*/  SEL R3, RZ, 0x1, !P0 ;  /* 0x00000001ff037807 */ /* 0x000fc80004000000 */
[----:B------:R-:W-:-:S04]  /*07b0*/  LOP3.LUT R3, R3, 0x1, R8, 0xf8, !PT ;  /* 0x0000000103037812 */ /* 0x000fc800078ef808 */
[----:B------:R-:W-:-:S05]  /*07c0*/  LOP3.LUT R3, R3, R6, RZ, 0xc0, !PT ;  /* 0x0000000603037212 */ /* 0x000fca00078ec0ff */
[----:B------:R-:W-:-:S05]  /*07d0*/  IMAD.IADD R3, R8, 0x1, R3 ;  /* 0x0000000108037824 */ /* 0x000fca00078e0203 */
[----:B------:R-:W-:Y:S01]  /*07e0*/  LOP3.LUT R0, R3, R0, RZ, 0xfc, !PT ;  /* 0x0000000003007212 */ /* 0x000fe200078efcff */
[----:B------:R-:W-:Y:S06]  /*07f0*/  BRA `(.L_x_11) ;  /* 0x0000000000107947 */ /* 0x000fec0003800000 */
.L_x_10:
[----:B------:R-:W-:-:S04]  /*0800*/  LOP3.LUT R0, R0, 0x80000000, RZ, 0xc0, !PT ;  /* 0x8000000000007812 */ /* 0x000fc800078ec0ff */
[----:B------:R-:W-:Y:S01]  /*0810*/  LOP3.LUT R0, R0, 0x7f800000, RZ, 0xfc, !PT ;  /* 0x7f80000000007812 */ /* 0x000fe200078efcff */
[----:B------:R-:W-:Y:S06]  /*0820*/  BRA `(.L_x_11) ;  /* 0x0000000000047947 */ /* 0x000fec0003800000 */
.L_x_9:
[----:B------:R-:W-:-:S07]  /*0830*/  IMAD R0, R6, 0x800000, R0 ;  /* 0x0080000006007824 */ /* 0x000fce00078e0200 */
.L_x_11:
[----:B------:R-:W-:Y:S05]  /*0840*/  BSYNC.RECONVERGENT B2 ;  /* 0x0000000000027941 */ /* 0x000fea0003800200 */
.L_x_8:
[----:B------:R-:W-:Y:S05]  /*0850*/  BRA `(.L_x_12) ;  /* 0x0000000000207947 */ /* 0x000fea0003800000 */
.L_x_7:
[----:B------:R-:W-:-:S04]  /*0860*/  LOP3.LUT R0, R8, 0x80000000, R7, 0x48, !PT ;  /* 0x8000000008007812 */ /* 0x000fc800078e4807 */
[----:B------:R-:W-:Y:S01]  /*0870*/  LOP3.LUT R0, R0, 0x7f800000, RZ, 0xfc, !PT ;  /* 0x7f80000000007812 */ /* 0x000fe200078efcff */
[----:B------:R-:W-:Y:S06]  /*0880*/  BRA `(.L_x_12) ;  /* 0x0000000000147947 */ /* 0x000fec0003800000 */
.L_x_6:
[----:B------:R-:W-:Y:S01]  /*0890*/  LOP3.LUT R0, R8, 0x80000000, R7, 0x48, !PT ;  /* 0x8000000008007812 */ /* 0x000fe200078e4807 */
[----:B------:R-:W-:Y:S06]  /*08a0*/  BRA `(.L_x_12) ;  /* 0x00000000000c7947 */ /* 0x000fec0003800000 */
.L_x_5:
[----:B------:R-:W0:Y:S01]  /*08b0*/  MUFU.RSQ R0, -QNAN ;  /* 0xffc0000000007908 */ /* 0x000e220000001400 */
[----:B------:R-:W-:Y:S05]  /*08c0*/  BRA `(.L_x_12) ;  /* 0x0000000000047947 */ /* 0x000fea0003800000 */
.L_x_4:
[----:B------:R-:W-:-:S07]  /*08d0*/  FADD.FTZ R0, R0, R3 ;  /* 0x0000000300007221 */ /* 0x000fce0000010000 */
.L_x_12:
[----:B------:R-:W-:Y:S05]  /*08e0*/  BSYNC.RECONVERGENT B1 ;  /* 0x0000000000017941 */ /* 0x000fea0003800200 */
.L_x_2:
[----:B------:R-:W-:-:S04]  /*08f0*/  IMAD.MOV.U32 R5, RZ, RZ, 0x0 ;  /* 0x00000000ff057424 */ /* 0x000fc800078e00ff */
[----:B0-----:R-:W-:Y:S05]  /*0900*/  RET.REL.NODEC R4 `(_Z17div_colors_kernelv) ;  /* 0xfffffff404bc7950 */ /* 0x001fea0003c3ffff */
.L_x_13:
[----:B------:R-:W-:-:S00]  /*0910*/  BRA `(.L_x_13) ;  /* 0xfffffffc00fc7947 */ /* 0x000fc0000383ffff */
[----:B------:R-:W-:-:S00]  /*0920*/  NOP ;  /* 0x0000000000007918 */ /* 0x000fc00000000000 */
        /* <DEDUP_REMOVED lines=13> */
.L_x_99:


//--------------------- .text._Z12bounceKerneli   --------------------------
	.section	.text._Z12bounceKerneli,"ax",@progbits
	.align	128
        .global         _Z12bounceKerneli
        .type           _Z12bounceKerneli,@function
        .size           _Z12bounceKerneli,(.L_x_101 - _Z12bounceKerneli)
        .other          _Z12bounceKerneli,@"STO_CUDA_ENTRY STV_DEFAULT"
_Z12bounceKerneli:
.text._Z12bounceKerneli:
[----:B------:R-:W-:Y:S01]  /*0000*/  LDC R1, c[0x0][0x37c] ;  /* 0x0000df00ff017b82 */ /* 0x000fe20000000800 */
[----:B------:R-:W0:Y:S07]  /*0010*/  S2R R4, SR_TID.X ;  /* 0x0000000000047919 */ /* 0x000e2e0000002100 */
[----:B------:R-:W0:Y:S01]  /*0020*/  S2UR UR6, SR_CTAID.X ;  /* 0x00000000000679c3 */ /* 0x000e220000002500 */
[----:B------:R-:W1:Y:S01]  /*0030*/  LDCU.64 UR4, c[0x0][0x358] ;  /* 0x00006b00ff0477ac */ /* 0x000e620008000a00 */
[----:B------:R-:W2:Y:S06]  /*0040*/  LDCU UR8, c[0x3][0x24] ;  /* 0x00c00480ff0877ac */ /* 0x000eac0008000800 */
[----:B------:R-:W0:Y:S08]  /*0050*/  LDC R3, c[0x0][0x360] ;  /* 0x0000d800ff037b82 */ /* 0x000e300000000800 */
[----:B------:R-:W3:Y:S01]  /*0060*/  LDC.64 R18, c[0x4][0x10] ;  /* 0x01000400ff127b82 */ /* 0x000ee20000000a00 */
[----:B0-----:R-:W-:Y:S01]  /*0070*/  IMAD R4, R3, UR6, R4 ;  /* 0x0000000603047c24 */ /* 0x001fe2000f8e0204 */
[----:B------:R-:W0:Y:S03]  /*0080*/  LDCU.64 UR6, c[0x3][0x28] ;  /* 0x00c00500ff0677ac */ /* 0x000e260008000a00 */
[----:B---3--:R-:W-:-:S05]  /*0090*/  IMAD.WIDE R18, R4, 0x30, R18 ;  /* 0x0000003004127825 */ /* 0x008fca00078e0212 */
[----:B-1----:R-:W0:Y:S04]  /*00a0*/  LDG.E R5, desc[UR4][R18.64+0x10] ;  /* 0x0000100412057981 */ /* 0x002e28000c1e1900 */
[----:B------:R-:W2:Y:S04]  /*00b0*/  LDG.E R6, desc[UR4][R18.64+0xc] ;  /* 0x00000c0412067981 */ /* 0x000ea8000c1e1900 */
[----:B------:R-:W3:Y:S04]  /*00c0*/  LDG.E R7, desc[UR4][R18.64+0x14] ;  /* 0x0000140412077981 */ /* 0x000ee8000c1e1900 */
[----:B------:R-:W4:Y:S01]  /*00d0*/  LDG.E R8, desc[UR4][R18.64+0x2c] ;  /* 0x00002c0412087981 */ /* 0x000f22000c1e1900 */
[----:B------:R-:W-:Y:S03]  /*00e0*/  BSSY.RECONVERGENT B0, `(.L_x_14) ;  /* 0x0000062000007945 */ /* 0x000fe60003800200 */
[----:B------:R1:W5:Y:S04]  /*00f0*/  LDG.E R3, desc[UR4][R18.64] ;  /* 0x0000000412037981 */ /* 0x000368000c1e1900 */
[----:B------:R1:W5:Y:S04]  /*0100*/  LDG.E R16, desc[UR4][R18.64+0x4] ;  /* 0x0000040412107981 */ /* 0x000368000c1e1900 */
[----:B------:R1:W5:Y:S04]  /*0110*/  LDG.E R2, desc[UR4][R18.64+0x8] ;  /* 0x0000080412027981 */ /* 0x000368000c1e1900 */
[----:B------:R1:W5:Y:S04]  /*0120*/  LDG.E R9, desc[UR4][R18.64+0x18] ;  /* 0x0000180412097981 */ /* 0x000368000c1e1900 */
[----:B------:R1:W5:Y:S04]  /*0130*/  LDG.E R10, desc[UR4][R18.64+0x1c] ;  /* 0x00001c04120a7981 */ /* 0x000368000c1e1900 */
[----:B------:R1:W5:Y:S04]  /*0140*/  LDG.E R11, desc[UR4][R18.64+0x20] ;  /* 0x00002004120b7981 */ /* 0x000368000c1e1900 */
[----:B------:R1:W5:Y:S04]  /*0150*/  LDG.E R12, desc[UR4][R18.64+0x24] ;  /* 0x00002404120c7981 */ /* 0x000368000c1e1900 */
[----:B------:R1:W5:Y:S01]  /*0160*/  LDG.E R13, desc[UR4][R18.64+0x28] ;  /* 0x00002804120d7981 */ /* 0x000362000c1e1900 */
[----:B------:R-:W-:Y:S01]  /*0170*/  BAR.SYNC.DEFER_BLOCKING 0x0 ;  /* 0x0000000000007b1d */ /* 0x000fe20000010000 */
[----:B0-----:R-:W-:-:S04]  /*0180*/  FMUL R15, R5, UR6 ;  /* 0x00000006050f7c20 */ /* 0x001fc80008400000 */
[----:B--2---:R-:W-:-:S04]  /*0190*/  FFMA R0, R6, UR8, R15 ;  /* 0x0000000806007c23 */ /* 0x004fc8000800000f */
[----:B---3--:R-:W-:Y:S01]  /*01a0*/  FFMA R17, R7, UR7, R0 ;  /* 0x0000000707117c23 */ /* 0x008fe20008000000 */
[----:B----4-:R-:W-:-:S04]  /*01b0*/  PRMT R0, R8, 0x7770, RZ ;  /* 0x0000777008007816 */ /* 0x010fc800000000ff */
[----:B------:R-:W-:Y:S02]  /*01c0*/  FSETP.NEU.AND P0, PT, R17, RZ, PT ;  /* 0x000000ff1100720b */ /* 0x000fe40003f0d000 */
[----:B------:R-:W-:-:S11]  /*01d0*/  PRMT R14, R0, 0x7610, R14 ;  /* 0x00007610000e7816 */ /* 0x000fd6000000000e */
[----:B-1----:R-:W-:Y:S05]  /*01e0*/  @!P0 BRA `(.L_x_15) ;  /* 0x0000000400448947 */ /* 0x002fea0003800000 */
[----:B------:R-:W0:Y:S01]  /*01f0*/  LDCU.64 UR10, c[0x3][URZ] ;  /* 0x00c00000ff0a77ac */ /* 0x000e220008000a00 */
[----:B------:R-:W1:Y:S01]  /*0200*/  LDC.64 R14, c[0x3][0x48] ;  /* 0x00c01200ff0e7b82 */ /* 0x000e620000000a00 */
[C---:B------:R-:W-:Y:S01]  /*0210*/  FSETP.GEU.AND P0, PT, |R17|.reuse, 1.175494350822287508e-38, PT ;  /* 0x008000001100780b */ /* 0x040fe20003f0e200 */
[----:B------:R-:W2:Y:S01]  /*0220*/  LDCU UR9, c[0x3][0x8] ;  /* 0x00c00100ff0977ac */ /* 0x000ea20008000800 */
[----:B------:R-:W3:Y:S01]  /*0230*/  LDCU UR16, c[0x3][0x50] ;  /* 0x00c00a00ff1077ac */ /* 0x000ee20008000800 */
[----:B------:R-:W4:Y:S10]  /*0240*/  LDCU.128 UR12, c[0x3][0x30] ;  /* 0x00c00600ff0c77ac */ /* 0x000f340008000c00 */
[----:B------:R-:W-:Y:S01]  /*0250*/  @!P0 FMUL R17, R17, 16777216 ;  /* 0x4b80000011118820 */ /* 0x000fe20000400000 */
[----:B0----5:R-:W-:Y:S01]  /*0260*/  FADD R18, -R3, UR10 ;  /* 0x0000000a03127e21 */ /* 0x021fe20008000100 */
[----:B------:R-:W-:-:S04]  /*0270*/  FADD R19, -R16, UR11 ;  /* 0x0000000b10137e21 */ /* 0x000fc80008000100 */
[----:B------:R-:W0:Y:S01]  /*0280*/  MUFU.RCP R17, R17 ;  /* 0x0000001100117308 */ /* 0x000e220000001000 */
[----:B------:R-:W-:Y:S01]  /*0290*/  FMUL R18, R18, UR8 ;  /* 0x0000000812127c20 */ /* 0x000fe20008400000 */
[----:B--2---:R-:W-:Y:S01]  /*02a0*/  FADD R20, -R2, UR9 ;  /* 0x0000000902147e21 */ /* 0x004fe20008000100 */
[----:B-1----:R-:W-:Y:S02]  /*02b0*/  FMUL R23, R15, R15 ;  /* 0x0000000f0f177220 */ /* 0x002fe40000400000 */
[----:B------:R-:W-:Y:S02]  /*02c0*/  FFMA R21, R19, UR6, R18 ;  /* 0x0000000613157c23 */ /* 0x000fe40008000012 */
[----:B------:R-:W1:Y:S01]  /*02d0*/  LDC.64 R18, c[0x3][0x40] ;  /* 0x00c01000ff127b82 */ /* 0x000e620000000a00 */
[----:B---3--:R-:W-:Y:S01]  /*02e0*/  FFMA R24, R14, UR16, -R23 ;  /* 0x000000100e187c23 */ /* 0x008fe20008000817 */
[----:B------:R-:W-:-:S04]  /*02f0*/  FFMA R20, R20, UR7, R21 ;  /* 0x0000000714147c23 */ /* 0x000fc80008000015 */
[----:B------:R-:W-:Y:S01]  /*0300*/  @!P0 FMUL R20, R20, 16777216 ;  /* 0x4b80000014148820 */ /* 0x000fe20000400000 */
[----:B------:R-:W-:-:S03]  /*0310*/  FSETP.GEU.AND P1, PT, |R24|, 1.175494350822287508e-38, PT ;  /* 0x008000001800780b */ /* 0x000fc60003f2e200 */
[----:B0-----:R-:W-:-:S04]  /*0320*/  FMUL R20, R17, R20 ;  /* 0x0000001411147220 */ /* 0x001fc80000400000 */
[-C--:B------:R-:W-:Y:S01]  /*0330*/  FFMA R21, R5, R20.reuse, R16 ;  /* 0x0000001405157223 */ /* 0x080fe20000000010 */
[-C--:B------:R-:W-:Y:S01]  /*0340*/  FFMA R26, R6, R20.reuse, R3 ;  /* 0x00000014061a7223 */ /* 0x080fe20000000003 */
[----:B------:R-:W-:Y:S02]  /*0350*/  FFMA R23, R7, R20, R2 ;  /* 0x0000001407177223 */ /* 0x000fe40000000002 */
[----:B------:R-:W-:Y:S01]  /*0360*/  FADD R25, R21, -UR11 ;  /* 0x8000000b15197e21 */ /* 0x000fe20008000000 */
[----:B------:R-:W-:Y:S01]  /*0370*/  FADD R17, R26, -UR10 ;  /* 0x8000000a1a117e21 */ /* 0x000fe20008000000 */
[----:B------:R-:W-:Y:S02]  /*0380*/  @!P1 FMUL R24, R24, 16777216 ;  /* 0x4b80000018189820 */ /* 0x000fe40000400000 */
[C---:B----4-:R-:W-:Y:S01]  /*0390*/  FMUL R20, R25.reuse, UR13 ;  /* 0x0000000d19147c20 */ /* 0x050fe20008400000 */
[----:B-1----:R-:W-:Y:S01]  /*03a0*/  FMUL R22, R25, R18 ;  /* 0x0000001219167220 */ /* 0x002fe20000400000 */
[----:B------:R-:W-:-:S02]  /*03b0*/  FADD R18, R23, -UR9 ;  /* 0x8000000917127e21 */ /* 0x000fc40008000000 */
[----:B------:R-:W0:Y:S01]  /*03c0*/  MUFU.RCP R24, R24 ;  /* 0x0000001800187308 */ /* 0x000e220000001000 */
[C---:B------:R-:W-:Y:S01]  /*03d0*/  FFMA R25, R17.reuse, UR15, R22 ;  /* 0x0000000f11197c23 */ /* 0x040fe20008000016 */
[----:B------:R-:W-:Y:S01]  /*03e0*/  FFMA R17, R17, UR12, R20 ;  /* 0x0000000c11117c23 */ /* 0x000fe20008000014 */
[----:B------:R-:W-:Y:S02]  /*03f0*/  HFMA2 R20, -RZ, RZ, 15, 0 ;  /* 0x4b800000ff147431 */ /* 0x000fe400000001ff */
[C---:B------:R-:W-:Y:S01]  /*0400*/  FFMA R19, R18.reuse, R19, R25 ;  /* 0x0000001312137223 */ /* 0x040fe20000000019 */
[----:B------:R-:W-:-:S03]  /*0410*/  FFMA R18, R18, UR14, R17 ;  /* 0x0000000e12127c23 */ /* 0x000fc60008000011 */
[CC--:B------:R-:W-:Y:S01]  /*0420*/  FMUL R25, R19.reuse, R15.reuse ;  /* 0x0000000f13197220 */ /* 0x0c0fe20000400000 */
[----:B------:R-:W-:Y:S01]  /*0430*/  FSEL R17, R20, 1, !P1 ;  /* 0x3f80000014117808 */ /* 0x000fe20004800000 */
[C---:B------:R-:W-:Y:S02]  /*0440*/  FMUL R20, R18.reuse, R15 ;  /* 0x0000000f12147220 */ /* 0x040fe40000400000 */
[----:B------:R-:W-:Y:S02]  /*0450*/  FFMA R18, R18, UR16, -R25 ;  /* 0x0000001012127c23 */ /* 0x000fe40008000819 */
[----:B0-----:R-:W-:Y:S01]  /*0460*/  FMUL R17, R24, R17 ;  /* 0x0000001118117220 */ /* 0x001fe20000400000 */
[----:B------:R-:W-:-:S03]  /*0470*/  FFMA R20, R19, R14, -R20 ;  /* 0x0000000e13147223 */ /* 0x000fc60000000814 */
[C---:B------:R-:W-:Y:S01]  /*0480*/  FMUL R14, R17.reuse, R18 ;  /* 0x00000012110e7220 */ /* 0x040fe20000400000 */
[----:B------:R-:W-:Y:S01]  /*0490*/  FMUL R17, R17, R20 ;  /* 0x0000001411117220 */ /* 0x000fe20000400000 */
[----:B------:R-:W-:Y:S01]  /*04a0*/  FADD R18, -R16, R21 ;  /* 0x0000001510127221 */ /* 0x000fe20000000100 */
[----:B------:R-:W-:-:S03]  /*04b0*/  FADD R20, -R2, R23 ;  /* 0x0000001702147221 */ /* 0x000fc60000000100 */
[----:B------:R-:W-:Y:S01]  /*04c0*/  FMNMX R15, R14, R17, PT ;  /* 0x000000110e0f7209 */ /* 0x000fe20003800000 */
[----:B------:R-:W-:-:S03]  /*04d0*/  FMUL R19, R5, R18 ;  /* 0x0000001205137220 */ /* 0x000fc60000400000 */
[----:B------:R-:W-:Y:S01]  /*04e0*/  FSETP.GEU.AND P0, PT, R15, RZ, PT ;  /* 0x000000ff0f00720b */ /* 0x000fe20003f0e000 */
[----:B------:R-:W-:-:S04]  /*04f0*/  FADD R15, -R3, R26 ;  /* 0x0000001a030f7221 */ /* 0x000fc80000000100 */
[----:B------:R-:W-:-:S04]  /*0500*/  FFMA R22, R6, R15, R19 ;  /* 0x0000000f06167223 */ /* 0x000fc80000000013 */
[----:B------:R-:W-:-:S04]  /*0510*/  FFMA R22, R7, R20, R22 ;  /* 0x0000001407167223 */ /* 0x000fc80000000016 */
[----:B------:R-:W-:-:S05]  /*0520*/  @P0 FADD R14, R14, R17 ;  /* 0x000000110e0e0221 */ /* 0x000fca0000000000 */
[----:B------:R-:W-:Y:S02]  /*0530*/  FSETP.GT.OR P0, PT, R14, 1, !P0 ;  /* 0x3f8000000e00780b */ /* 0x000fe40004704400 */
[----:B------:R-:W-:Y:S02]  /*0540*/  PRMT R14, R0, 0x7610, R14 ;  /* 0x00007610000e7816 */ /* 0x000fe4000000000e */
[----:B------:R-:W-:-:S13]  /*0550*/  FSETP.LT.OR P0, PT, R22, RZ, P0 ;  /* 0x000000ff1600720b */ /* 0x000fda0000701400 */
[----:B------:R-:W-:Y:S05]  /*0560*/  @P0 BRA `(.L_x_15) ;  /* 0x0000000000640947 */ /* 0x000fea0003800000 */
[----:B------:R-:W-:Y:S01]  /*0570*/  FMUL R18, R18, R18 ;  /* 0x0000001212127220 */ /* 0x000fe20000400000 */
[----:B------:R-:W-:Y:S03]  /*0580*/  BSSY.RECONVERGENT B1, `(.L_x_16) ;  /* 0x000000e000017945 */ /* 0x000fe60003800200 */
[----:B------:R-:W-:-:S04]  /*0590*/  FFMA R15, R15, R15, R18 ;  /* 0x0000000f0f0f7223 */ /* 0x000fc80000000012 */
[----:B------:R-:W-:-:S04]  /*05a0*/  FFMA R0, R20, R20, R15 ;  /* 0x0000001414007223 */ /* 0x000fc8000000000f */
[----:B------:R0:W1:Y:S01]  /*05b0*/  MUFU.RSQ R15, R0 ;  /* 0x00000000000f7308 */ /* 0x0000620000001400 */
[----:B------:R-:W-:-:S04]  /*05c0*/  IADD3 R17, PT, PT, R0, -0xd000000, RZ ;  /* 0xf300000000117810 */ /* 0x000fc80007ffe0ff */
[----:B------:R-:W-:-:S13]  /*05d0*/  ISETP.GT.U32.AND P0, PT, R17, 0x727fffff, PT ;  /* 0x727fffff1100780c */ /* 0x000fda0003f04070 */
[----:B01----:R-:W-:Y:S05]  /*05e0*/  @!P0 BRA `(.L_x_17) ;  /* 0x00000000000c8947 */ /* 0x003fea0003800000 */
[----:B------:R-:W-:-:S07]  /*05f0*/  MOV R18, 0x610 ;  /* 0x0000061000127802 */ /* 0x000fce0000000f00 */
[----:B------:R-:W-:Y:S05]  /*0600*/  CALL.REL.NOINC `($__internal_1_$__cuda_sm20_sqrt_rn_f32_slowpath) ;  /* 0x0000004800187944 */ /* 0x000fea0003c00000 */
[----:B------:R-:W-:Y:S05]  /*0610*/  BRA `(.L_x_18) ;  /* 0x0000000000107947 */ /* 0x000fea0003800000 */
.L_x_17:
[----:B------:R-:W-:Y:S01]  /*0620*/  FMUL.FTZ R17, R0, R15 ;  /* 0x0000000f00117220 */ /* 0x000fe20000410000 */
[----:B------:R-:W-:-:S03]  /*0630*/  FMUL.FTZ R15, R15, 0.5 ;  /* 0x3f0000000f0f7820 */ /* 0x000fc60000410000 */
[----:B------:R-:W-:-:S04]  /*0640*/  FFMA R0, -R17, R17, R0 ;  /* 0x0000001111007223 */ /* 0x000fc80000000100 */
[----:B------:R-:W-:-:S07]  /*0650*/  FFMA R17, R0, R15, R17 ;  /* 0x0000000f00117223 */ /* 0x000fce0000000011 */
.L_x_18:
[----:B------:R-:W-:Y:S05]  /*0660*/  BSYNC.RECONVERGENT B1 ;  /* 0x0000000000017941 */ /* 0x000fea0003800200 */
.L_x_16:
[----:B------:R-:W-:Y:S02]  /*0670*/  LOP3.LUT P0, RZ, R14, 0xff, RZ, 0xc0, !PT ;  /* 0x000000ff0eff7812 */ /* 0x000fe4000780c0ff */
[----:B------:R-:W-:Y:S02]  /*0680*/  MOV R0, 0x1 ;  /* 0x0000000100007802 */ /* 0x000fe40000000f00 */
[----:B------:R-:W-:-:S13]  /*0690*/  FSETP.GE.AND P0, PT, R17, R12, P0 ;  /* 0x0000000c1100720b */ /* 0x000fda0000706000 */
[----:B------:R-:W-:Y:S02]  /*06a0*/  @!P0 MOV R9, R26 ;  /* 0x0000001a00098202 */ /* 0x000fe40000000f00 */
[----:B------:R-:W-:Y:S02]  /*06b0*/  @!P0 MOV R10, R21 ;  /* 0x00000015000a8202 */ /* 0x000fe40000000f00 */
[----:B------:R-:W-:Y:S02]  /*06c0*/  @!P0 MOV R11, R23 ;  /* 0x00000017000b8202 */ /* 0x000fe40000000f00 */
[----:B------:R-:W-:Y:S02]  /*06d0*/  @!P0 PRMT R14, R0, 0x7610, R14 ;  /* 0x00007610000e8816 */ /* 0x000fe4000000000e */
[----:B------:R-:W-:Y:S02]  /*06e0*/  @!P0 MOV R12, R17 ;  /* 0x00000011000c8202 */ /* 0x000fe40000000f00 */
[----:B------:R-:W-:-:S07]  /*06f0*/  @!P0 MOV R13, RZ ;  /* 0x000000ff000d8202 */ /* 0x000fce0000000f00 */
.L_x_15:
[----:B------:R-:W-:Y:S05]  /*0700*/  BSYNC.RECONVERGENT B0 ;  /* 0x0000000000007941 */ /* 0x000fea0003800200 */
.L_x_14:
[----:B------:R-:W0:Y:S01]  /*0710*/  LDCU.64 UR6, c[0x3][0x78] ;  /* 0x00c00f00ff0677ac */ /* 0x000e220008000a00 */
[----:B------:R-:W-:Y:S01]  /*0720*/  BSSY.RECONVERGENT B0, `(.L_x_19) ;  /* 0x0000057000007945 */ /* 0x000fe20003800200 */
[----:B------:R-:W1:Y:S01]  /*0730*/  LDCU UR8, c[0x3][0x80] ;  /* 0x00c01000ff0877ac */ /* 0x000e620008000800 */
[----:B0-----:R-:W-:-:S04]  /*0740*/  FMUL R15, R5, UR7 ;  /* 0x00000007050f7c20 */ /* 0x001fc80008400000 */
[----:B------:R-:W-:-:S04]  /*0750*/  FFMA R0, R6, UR6, R15 ;  /* 0x0000000606007c23 */ /* 0x000fc8000800000f */
[----:B-1----:R-:W-:-:S05]  /*0760*/  FFMA R0, R7, UR8, R0 ;  /* 0x0000000807007c23 */ /* 0x002fca0008000000 */
[----:B------:R-:W-:-:S13]  /*0770*/  FSETP.NEU.AND P0, PT, R0, RZ, PT ;  /* 0x000000ff0000720b */ /* 0x000fda0003f0d000 */
[----:B------:R-:W-:Y:S05]  /*0780*/  @!P0 BRA `(.L_x_20) ;  /* 0x0000000400408947 */ /* 0x000fea0003800000 */
[----:B------:R-:W0:Y:S01]  /*0790*/  LDC.64 R18, c[0x3][0xa0] ;  /* 0x00c02800ff127b82 */ /* 0x000e220000000a00 */
[----:B------:R-:W1:Y:S01]  /*07a0*/  LDCU UR9, c[0x3][0x54] ;  /* 0x00c00a80ff0977ac */ /* 0x000e620008000800 */
[C---:B------:R-:W-:Y:S01]  /*07b0*/  FSETP.GEU.AND P0, PT, |R0|.reuse, 1.175494350822287508e-38, PT ;  /* 0x008000000000780b */ /* 0x040fe20003f0e200 */
[----:B------:R-:W-:Y:S01]  /*07c0*/  HFMA2 R24, -RZ, RZ, 15, 0 ;  /* 0x4b800000ff187431 */ /* 0x000fe200000001ff */
[----:B------:R-:W2:Y:S01]  /*07d0*/  LDCU.64 UR10, c[0x3][0x58] ;  /* 0x00c00b00ff0a77ac */ /* 0x000ea20008000a00 */
[----:B------:R-:W3:Y:S01]  /*07e0*/  LDCU.128 UR16, c[0x3][0x90] ;  /* 0x00c01200ff1077ac */ /* 0x000ee20008000c00 */
[----:B------:R-:W4:Y:S09]  /*07f0*/  LDCU.64 UR12, c[0x3][0x88] ;  /* 0x00c01100ff0c77ac */ /* 0x000f320008000a00 */
[----:B------:R-:W-:Y:S01]  /*0800*/  @!P0 FMUL R0, R0, 16777216 ;  /* 0x4b80000000008820 */ /* 0x000fe20000400000 */
[----:B------:R-:W4:Y:S01]  /*0810*/  LDCU UR14, c[0x3][0x84] ;  /* 0x00c01080ff0e77ac */ /* 0x000f220008000800 */
[----:B-1---5:R-:W-:-:S04]  /*0820*/  FADD R15, -R3, UR9 ;  /* 0x00000009030f7e21 */ /* 0x022fc80008000100 */
[----:B------:R-:W1:Y:S01]  /*0830*/  MUFU.RCP R0, R0 ;  /* 0x0000000000007308 */ /* 0x000e620000001000 */
[----:B--2---:R-:W-:Y:S01]  /*0840*/  FADD R17, -R16, UR10 ;  /* 0x0000000a10117e21 */ /* 0x004fe20008000100 */
[----:B0-----:R-:W-:Y:S01]  /*0850*/  FMUL R22, R18, R18 ;  /* 0x0000001212167220 */ /* 0x001fe20000400000 */
[----:B------:R-:W-:Y:S01]  /*0860*/  FMUL R20, R15, UR6 ;  /* 0x000000060f147c20 */ /* 0x000fe20008400000 */
[----:B------:R-:W-:Y:S02]  /*0870*/  FADD R15, -R2, UR11 ;  /* 0x0000000b020f7e21 */ /* 0x000fe40008000100 */
[----:B---3--:R-:W-:Y:S01]  /*0880*/  FFMA R22, R19, UR19, -R22 ;  /* 0x0000001313167c23 */ /* 0x008fe20008000816 */
[----:B------:R-:W-:-:S04]  /*0890*/  FFMA R20, R17, UR7, R20 ;  /* 0x0000000711147c23 */ /* 0x000fc80008000014 */
[----:B------:R-:W-:Y:S01]  /*08a0*/  FFMA R15, R15, UR8, R20 ;  /* 0x000000080f0f7c23 */ /* 0x000fe20008000014 */
[----:B------:R-:W-:-:S03]  /*08b0*/  FSETP.GEU.AND P1, PT, |R22|, 1.175494350822287508e-38, PT ;  /* 0x008000001600780b */ /* 0x000fc60003f2e200 */
[----:B------:R-:W-:-:S04]  /*08c0*/  @!P0 FMUL R15, R15, 16777216 ;  /* 0x4b8000000f0f8820 */ /* 0x000fc80000400000 */
[----:B-1----:R-:W-:-:S04]  /*08d0*/  FMUL R15, R0, R15 ;  /* 0x0000000f000f7220 */ /* 0x002fc80000400000 */
[-C--:B------:R-:W-:Y:S01]  /*08e0*/  FFMA R21, R5, R15.reuse, R16 ;  /* 0x0000000f05157223 */ /* 0x080fe20000000010 */
[-C--:B------:R-:W-:Y:S01]  /*08f0*/  FFMA R26, R6, R15.reuse, R3 ;  /* 0x0000000f061a7223 */ /* 0x080fe20000000003 */
[----:B------:R-:W-:Y:S01]  /*0900*/  @!P1 FMUL R22, R22, 16777216 ;  /* 0x4b80000016169820 */ /* 0x000fe20000400000 */
[----:B------:R-:W-:Y:S01]  /*0910*/  FFMA R23, R7, R15, R2 ;  /* 0x0000000f07177223 */ /* 0x000fe20000000002 */
[----:B------:R-:W-:Y:S01]  /*0920*/  FADD R17, R21, -UR10 ;  /* 0x8000000a15117e21 */ /* 0x000fe20008000000 */
[----:B------:R-:W-:Y:S02]  /*0930*/  FADD R0, R26, -UR9 ;  /* 0x800000091a007e21 */ /* 0x000fe40008000000 */
[----:B------:R-:W-:Y:S01]  /*0940*/  FADD R15, R23, -UR11 ;  /* 0x8000000b170f7e21 */ /* 0x000fe20008000000 */
[----:B------:R-:W0:Y:S01]  /*0950*/  MUFU.RCP R22, R22 ;  /* 0x0000001600167308 */ /* 0x000e220000001000 */
[C---:B------:R-:W-:Y:S01]  /*0960*/  FMUL R25, R17.reuse, UR17 ;  /* 0x0000001111197c20 */ /* 0x040fe20008400000 */
[----:B----4-:R-:W-:-:S03]  /*0970*/  FMUL R17, R17, UR12 ;  /* 0x0000000c11117c20 */ /* 0x010fc60008400000 */
[C---:B------:R-:W-:Y:S01]  /*0980*/  FFMA R20, R0.reuse, UR16, R25 ;  /* 0x0000001000147c23 */ /* 0x040fe20008000019 */
[----:B------:R-:W-:-:S03]  /*0990*/  FFMA R0, R0, UR14, R17 ;  /* 0x0000000e00007c23 */ /* 0x000fc60008000011 */
[C---:B------:R-:W-:Y:S01]  /*09a0*/  FFMA R17, R15.reuse, UR18, R20 ;  /* 0x000000120f117c23 */ /* 0x040fe20008000014 */
[----:B------:R-:W-:Y:S01]  /*09b0*/  FFMA R0, R15, UR13, R0 ;  /* 0x0000000d0f007c23 */ /* 0x000fe20008000000 */
[----:B------:R-:W-:Y:S02]  /*09c0*/  FSEL R15, R24, 1, !P1 ;  /* 0x3f800000180f7808 */ /* 0x000fe40004800000 */
[CC--:B------:R-:W-:Y:S01]  /*09d0*/  FMUL R25, R17.reuse, R18.reuse ;  /* 0x0000001211197220 */ /* 0x0c0fe20000400000 */
[----:B------:R-:W-:Y:S02]  /*09e0*/  FMUL R18, R0, R18 ;  /* 0x0000001200127220 */ /* 0x000fe40000400000 */
[----:B0-----:R-:W-:Y:S01]  /*09f0*/  FMUL R15, R22, R15 ;  /* 0x0000000f160f7220 */ /* 0x001fe20000400000 */
[----:B------:R-:W-:Y:S01]  /*0a00*/  FFMA R0, R0, R19, -R25 ;  /* 0x0000001300007223 */ /* 0x000fe20000000819 */
[----:B------:R-:W-:-:S03]  /*0a10*/  FFMA R18, R17, UR19, -R18 ;  /* 0x0000001311127c23 */ /* 0x000fc60008000812 */
[C---:B------:R-:W-:Y:S01]  /*0a20*/  FMUL R17, R15.reuse, R0 ;  /* 0x000000000f117220 */ /* 0x040fe20000400000 */
[----:B------:R-:W-:Y:S01]  /*0a30*/  FMUL R20, R15, R18 ;  /* 0x000000120f147220 */ /* 0x000fe20000400000 */
[----:B------:R-:W-:Y:S01]  /*0a40*/  FADD R15, -R3, R26 ;  /* 0x0000001a030f7221 */ /* 0x000fe20000000100 */
[----:B------:R-:W-:-:S03]  /*0a50*/  FADD R18, -R2, R23 ;  /* 0x0000001702127221 */ /* 0x000fc60000000100 */
[----:B------:R-:W-:-:S04]  /*0a60*/  FMNMX R0, R17, R20, PT ;  /* 0x0000001411007209 */ /* 0x000fc80003800000 */
[----:B------:R-:W-:Y:S01]  /*0a70*/  FSETP.GEU.AND P0, PT, R0, RZ, PT ;  /* 0x000000ff0000720b */ /* 0x000fe20003f0e000 */
[----:B------:R-:W-:-:S04]  /*0a80*/  FADD R0, -R16, R21 ;  /* 0x0000001510007221 */ /* 0x000fc80000000100 */
[----:B------:R-:W-:-:S04]  /*0a90*/  FMUL R19, R5, R0 ;  /* 0x0000000005137220 */ /* 0x000fc80000400000 */
[----:B------:R-:W-:-:S04]  /*0aa0*/  FFMA R22, R6, R15, R19 ;  /* 0x0000000f06167223 */ /* 0x000fc80000000013 */
[----:B------:R-:W-:Y:S01]  /*0ab0*/  @P0 FADD R17, R17, R20 ;  /* 0x0000001411110221 */ /* 0x000fe20000000000 */
[----:B------:R-:W-:-:S04]  /*0ac0*/  FFMA R22, R7, R18, R22 ;  /* 0x0000001207167223 */ /* 0x000fc80000000016 */
[----:B------:R-:W-:-:S04]  /*0ad0*/  FSETP.GT.OR P0, PT, R17, 1, !P0 ;  /* 0x3f8000001100780b */ /* 0x000fc80004704400 */
        /* <DEDUP_REMOVED lines=13> */
.L_x_22:
[----:B------:R-:W-:Y:S01]  /*0bb0*/  FMUL.FTZ R17, R0, R15 ;  /* 0x0000000f00117220 */ /* 0x000fe20000410000 */
[----:B------:R-:W-:-:S03]  /*0bc0*/  FMUL.FTZ R15, R15, 0.5 ;  /* 0x3f0000000f0f7820 */ /* 0x000fc60000410000 */
[----:B------:R-:W-:-:S04]  /*0bd0*/  FFMA R0, -R17, R17, R0 ;  /* 0x0000001111007223 */ /* 0x000fc80000000100 */
[----:B------:R-:W-:-:S07]  /*0be0*/  FFMA R17, R0, R15, R17 ;  /* 0x0000000f00117223 */ /* 0x000fce0000000011 */
.L_x_23:
[----:B------:R-:W-:Y:S05]  /*0bf0*/  BSYNC.RECONVERGENT B1 ;  /* 0x0000000000017941 */ /* 0x000fea0003800200 */
.L_x_21:
        /* <DEDUP_REMOVED lines=8> */
[----:B------:R-:W-:-:S07]  /*0c80*/  @!P0 MOV R13, 0x1 ;  /* 0x00000001000d8802 */ /* 0x000fce0000000f00 */
.L_x_20:
[----:B------:R-:W-:Y:S05]  /*0c90*/  BSYNC.RECONVERGENT B0 ;  /* 0x0000000000007941 */ /* 0x000fea0003800200 */
.L_x_19:
[----:B------:R-:W0:Y:S01]  /*0ca0*/  LDCU.64 UR6, c[0x3][0xd0] ;  /* 0x00c01a00ff0677ac */ /* 0x000e220008000a00 */
[----:B------:R-:W-:Y:S01]  /*0cb0*/  BSSY.RECONVERGENT B0, `(.L_x_24) ;  /* 0x0000057000007945 */ /* 0x000fe20003800200 */
[----:B------:R-:W1:Y:S01]  /*0cc0*/  LDCU UR8, c[0x3][0xcc] ;  /* 0x00c01980ff0877ac */ /* 0x000e620008000800 */
[----:B0-----:R-:W-:-:S04]  /*0cd0*/  FMUL R15, R5, UR6 ;  /* 0x00000006050f7c20 */ /* 0x001fc80008400000 */
[----:B-1----:R-:W-:-:S04]  /*0ce0*/  FFMA R0, R6, UR8, R15 ;  /* 0x0000000806007c23 */ /* 0x002fc8000800000f */
[----:B------:R-:W-:-:S05]  /*0cf0*/  FFMA R0, R7, UR7, R0 ;  /* 0x0000000707007c23 */ /* 0x000fca0008000000 */
[----:B------:R-:W-:-:S13]  /*0d00*/  FSETP.NEU.AND P0, PT, R0, RZ, PT ;  /* 0x000000ff0000720b */ /* 0x000fda0003f0d000 */
[----:B------:R-:W-:Y:S05]  /*0d10*/  @!P0 BRA `(.L_x_25) ;  /* 0x0000000400408947 */ /* 0x000fea0003800000 */
[----:B------:R-:W0:Y:S01]  /*0d20*/  LDCU.64 UR10, c[0x3][0xa8] ;  /* 0x00c01500ff0a77ac */ /* 0x000e220008000a00 */
[C---:B------:R-:W-:Y:S01]  /*0d30*/  FSETP.GEU.AND P0, PT, |R0|.reuse, 1.175494350822287508e-38, PT ;  /* 0x008000000000780b */ /* 0x040fe20003f0e200 */
[----:B------:R-:W1:Y:S01]  /*0d40*/  LDC.64 R18, c[0x3][0xf0] ;  /* 0x00c03c00ff127b82 */ /* 0x000e620000000a00 */
[----:B------:R-:W2:Y:S01]  /*0d50*/  LDCU UR9, c[0x3][0xb0] ;  /* 0x00c01600ff0977ac */ /* 0x000ea20008000800 */
[----:B------:R-:W3:Y:S01]  /*0d60*/  LDCU UR14, c[0x3][0xf8] ;  /* 0x00c01f00ff0e77ac */ /* 0x000ee20008000800 */
[----:B------:R-:W4:Y:S09]  /*0d70*/  LDCU.128 UR16, c[0x3][0xe0] ;  /* 0x00c01c00ff1077ac */ /* 0x000f320008000c00 */
[----:B------:R-:W-:Y:S01]  /*0d80*/  @!P0 FMUL R0, R0, 16777216 ;  /* 0x4b80000000008820 */ /* 0x000fe20000400000 */
[----:B------:R-:W4:Y:S01]  /*0d90*/  LDCU.64 UR12, c[0x3][0xd8] ;  /* 0x00c01b00ff0c77ac */ /* 0x000f220008000a00 */
[----:B0----5:R-:W-:Y:S01]  /*0da0*/  FADD R15, -R3, UR10 ;  /* 0x0000000a030f7e21 */ /* 0x021fe20008000100 */
[----:B------:R-:W-:-:S03]  /*0db0*/  FADD R17, -R16, UR11 ;  /* 0x0000000b10117e21 */ /* 0x000fc60008000100 */
[----:B------:R-:W0:Y:S01]  /*0dc0*/  MUFU.RCP R0, R0 ;  /* 0x0000000000007308 */ /* 0x000e220000001000 */
[----:B------:R-:W-:Y:S01]  /*0dd0*/  FMUL R20, R15, UR8 ;  /* 0x000000080f147c20 */ /* 0x000fe20008400000 */
[----:B--2---:R-:W-:-:S03]  /*0de0*/  FADD R15, -R2, UR9 ;  /* 0x00000009020f7e21 */ /* 0x004fc60008000100 */
[----:B------:R-:W-:Y:S01]  /*0df0*/  FFMA R20, R17, UR6, R20 ;  /* 0x0000000611147c23 */ /* 0x000fe20008000014 */
[----:B-1----:R-:W-:-:S03]  /*0e00*/  FMUL R21, R19, R19 ;  /* 0x0000001313157220 */ /* 0x002fc60000400000 */
[----:B------:R-:W-:Y:S01]  /*0e10*/  FFMA R15, R15, UR7, R20 ;  /* 0x000000070f0f7c23 */ /* 0x000fe20008000014 */
[----:B---3--:R-:W-:-:S03]  /*0e20*/  FFMA R22, R18, UR14, -R21 ;  /* 0x0000000e12167c23 */ /* 0x008fc60008000815 */
[----:B------:R-:W-:Y:S02]  /*0e30*/  @!P0 FMUL R15, R15, 16777216 ;  /* 0x4b8000000f0f8820 */ /* 0x000fe40000400000 */
[----:B------:R-:W-:Y:S02]  /*0e40*/  FSETP.GEU.AND P1, PT, |R22|, 1.175494350822287508e-38, PT ;  /* 0x008000001600780b */ /* 0x000fe40003f2e200 */
[----:B0-----:R-:W-:-:S04]  /*0e50*/  FMUL R15, R0, R15 ;  /* 0x0000000f000f7220 */ /* 0x001fc80000400000 */
[-C--:B------:R-:W-:Y:S01]  /*0e60*/  FFMA R21, R5, R15.reuse, R16 ;  /* 0x0000000f05157223 */ /* 0x080fe20000000010 */
[-C--:B------:R-:W-:Y:S01]  /*0e70*/  FFMA R26, R6, R15.reuse, R3 ;  /* 0x0000000f061a7223 */ /* 0x080fe20000000003 */
[----:B------:R-:W-:Y:S02]  /*0e80*/  FFMA R23, R7, R15, R2 ;  /* 0x0000000f07177223 */ /* 0x000fe40000000002 */
[----:B------:R-:W-:Y:S01]  /*0e90*/  FADD R17, R21, -UR11 ;  /* 0x8000000b15117e21 */ /* 0x000fe20008000000 */
[----:B------:R-:W-:Y:S01]  /*0ea0*/  FADD R0, R26, -UR10 ;  /* 0x8000000a1a007e21 */ /* 0x000fe20008000000 */
[----:B------:R-:W-:Y:S01]  /*0eb0*/  FADD R15, R23, -UR9 ;  /* 0x80000009170f7e21 */ /* 0x000fe20008000000 */
[----:B------:R-:W-:Y:S01]  /*0ec0*/  @!P1 FMUL R22, R22, 16777216 ;  /* 0x4b80000016169820 */ /* 0x000fe20000400000 */
[C---:B----4-:R-:W-:Y:S01]  /*0ed0*/  FMUL R25, R17.reuse, UR18 ;  /* 0x0000001211197c20 */ /* 0x050fe20008400000 */
[----:B------:R-:W-:-:S03]  /*0ee0*/  FMUL R17, R17, UR13 ;  /* 0x0000000d11117c20 */ /* 0x000fc60008400000 */
[C---:B------:R-:W-:Y:S01]  /*0ef0*/  FFMA R20, R0.reuse, UR17, R25 ;  /* 0x0000001100147c23 */ /* 0x040fe20008000019 */
[----:B------:R-:W0:Y:S01]  /*0f00*/  MUFU.RCP R22, R22 ;  /* 0x0000001600167308 */ /* 0x000e220000001000 */
[----:B------:R-:W-:Y:S01]  /*0f10*/  FFMA R0, R0, UR12, R17 ;  /* 0x0000000c00007c23 */ /* 0x000fe20008000011 */
[----:B------:R-:W-:Y:S02]  /*0f20*/  HFMA2 R17, -RZ, RZ, 15, 0 ;  /* 0x4b800000ff117431 */ /* 0x000fe400000001ff */
[C---:B------:R-:W-:Y:S01]  /*0f30*/  FFMA R20, R15.reuse, UR19, R20 ;  /* 0x000000130f147c23 */ /* 0x040fe20008000014 */
[----:B------:R-:W-:Y:S02]  /*0f40*/  FFMA R0, R15, UR16, R0 ;  /* 0x000000100f007c23 */ /* 0x000fe40008000000 */
[----:B------:R-:W-:Y:S01]  /*0f50*/  FSEL R15, R17, 1, !P1 ;  /* 0x3f800000110f7808 */ /* 0x000fe20004800000 */
[-C--:B------:R-:W-:Y:S01]  /*0f60*/  FMUL R17, R20, R19.reuse ;  /* 0x0000001314117220 */ /* 0x080fe20000400000 */
[----:B------:R-:W-:-:S03]  /*0f70*/  FMUL R19, R0, R19 ;  /* 0x0000001300137220 */ /* 0x000fc60000400000 */
[----:B0-----:R-:W-:Y:S01]  /*0f80*/  FMUL R15, R22, R15 ;  /* 0x0000000f160f7220 */ /* 0x001fe20000400000 */
[----:B------:R-:W-:Y:S01]  /*0f90*/  FFMA R0, R0, UR14, -R17 ;  /* 0x0000000e00007c23 */ /* 0x000fe20008000811 */
[----:B------:R-:W-:-:S03]  /*0fa0*/  FFMA R18, R20, R18, -R19 ;  /* 0x0000001214127223 */ /* 0x000fc60000000813 */
        /* <DEDUP_REMOVED lines=25> */
.L_x_27:
[----:B------:R-:W-:Y:S01]  /*1140*/  FMUL.FTZ R17, R0, R15 ;  /* 0x0000000f00117220 */ /* 0x000fe20000410000 */
[----:B------:R-:W-:-:S03]  /*1150*/  FMUL.FTZ R15, R15, 0.5 ;  /* 0x3f0000000f0f7820 */ /* 0x000fc60000410000 */
[----:B------:R-:W-:-:S04]  /*1160*/  FFMA R0, -R17, R17, R0 ;  /* 0x0000001111007223 */ /* 0x000fc80000000100 */
[----:B------:R-:W-:-:S07]  /*1170*/  FFMA R17, R0, R15, R17 ;  /* 0x0000000f00117223 */ /* 0x000fce0000000011 */
.L_x_28:
[----:B------:R-:W-:Y:S05]  /*1180*/  BSYNC.RECONVERGENT B1 ;  /* 0x0000000000017941 */ /* 0x000fea0003800200 */
.L_x_26:
        /* <DEDUP_REMOVED lines=9> */
.L_x_25:
[----:B------:R-:W-:Y:S05]  /*1220*/  BSYNC.RECONVERGENT B0 ;  /* 0x0000000000007941 */ /* 0x000fea0003800200 */
.L_x_24:
        /* <DEDUP_REMOVED lines=8> */
[----:B------:R-:W0:Y:S01]  /*12b0*/  LDCU UR9, c[0x3][0xfc] ;  /* 0x00c01f80ff0977ac */ /* 0x000e220008000800 */
[----:B------:R-:W1:Y:S01]  /*12c0*/  LDC.64 R18, c[0x3][0x148] ;  /* 0x00c05200ff127b82 */ /* 0x000e620000000a00 */
[C---:B------:R-:W-:Y:S01]  /*12d0*/  FSETP.GEU.AND P0, PT, |R0|.reuse, 1.175494350822287508e-38, PT ;  /* 0x008000000000780b */ /* 0x040fe20003f0e200 */
[----:B------:R-:W2:Y:S01]  /*12e0*/  LDCU.64 UR10, c[0x3][0x100] ;  /* 0x00c02000ff0a77ac */ /* 0x000ea20008000a00 */
[----:B------:R-:W3:Y:S05]  /*12f0*/  LDCU.128 UR12, c[0x3][0x130] ;  /* 0x00c02600ff0c77ac */ /* 0x000eea0008000c00 */
[----:B------:R-:W4:Y:S01]  /*1300*/  LDC.64 R20, c[0x3][0x140] ;  /* 0x00c05000ff147b82 */ /* 0x000f220000000a00 */
[----:B------:R-:W3:Y:S05]  /*1310*/  LDCU UR16, c[0x3][0x12c] ;  /* 0x00c02580ff1077ac */ /* 0x000eea0008000800 */
[----:B------:R-:W-:Y:S01]  /*1320*/  @!P0 FMUL R0, R0, 16777216 ;  /* 0x4b80000000008820 */ /* 0x000fe20000400000 */
[----:B0----5:R-:W-:-:S05]  /*1330*/  FADD R15, -R3, UR9 ;  /* 0x00000009030f7e21 */ /* 0x021fca0008000100 */
[----:B------:R-:W0:Y:S01]  /*1340*/  MUFU.RCP R0, R0 ;  /* 0x0000000000007308 */ /* 0x000e220000001000 */
[----:B--2---:R-:W-:Y:S01]  /*1350*/  FADD R17, -R16, UR10 ;  /* 0x0000000a10117e21 */ /* 0x004fe20008000100 */
[----:B------:R-:W-:Y:S01]  /*1360*/  FMUL R22, R15, UR6 ;  /* 0x000000060f167c20 */ /* 0x000fe20008400000 */
[----:B------:R-:W-:Y:S01]  /*1370*/  FADD R15, -R2, UR11 ;  /* 0x0000000b020f7e21 */ /* 0x000fe20008000100 */
[----:B-1----:R-:W-:Y:S02]  /*1380*/  FMUL R24, R18, R18 ;  /* 0x0000001212187220 */ /* 0x002fe40000400000 */
[----:B------:R-:W-:-:S04]  /*1390*/  FFMA R22, R17, UR7, R22 ;  /* 0x0000000711167c23 */ /* 0x000fc80008000016 */
[----:B------:R-:W-:Y:S01]  /*13a0*/  FFMA R15, R15, UR8, R22 ;  /* 0x000000080f0f7c23 */ /* 0x000fe20008000016 */
[----:B----4-:R-:W-:-:S03]  /*13b0*/  FFMA R24, R19, R21, -R24 ;  /* 0x0000001513187223 */ /* 0x010fc60000000818 */
        /* <DEDUP_REMOVED lines=10> */
[C---:B---3--:R-:W-:Y:S01]  /*1460*/  FMUL R27, R17.reuse, UR15 ;  /* 0x0000000f111b7c20 */ /* 0x048fe20008400000 */
[----:B------:R-:W-:-:S03]  /*1470*/  FMUL R17, R17, UR12 ;  /* 0x0000000c11117c20 */ /* 0x000fc60008400000 */
[C---:B------:R-:W-:Y:S01]  /*1480*/  FFMA R22, R0.reuse, UR14, R27 ;  /* 0x0000000e00167c23 */ /* 0x040fe2000800001b */
[----:B------:R-:W0:Y:S01]  /*1490*/  MUFU.RCP R24, R24 ;  /* 0x0000001800187308 */ /* 0x000e220000001000 */
[----:B------:R-:W-:Y:S01]  /*14a0*/  FFMA R0, R0, UR16, R17 ;  /* 0x0000001000007c23 */ /* 0x000fe20008000011 */
[----:B------:R-:W-:Y:S02]  /*14b0*/  HFMA2 R17, -RZ, RZ, 15, 0 ;  /* 0x4b800000ff117431 */ /* 0x000fe400000001ff */
[C---:B------:R-:W-:Y:S01]  /*14c0*/  FFMA R20, R15.reuse, R20, R22 ;  /* 0x000000140f147223 */ /* 0x040fe20000000016 */
[----:B------:R-:W-:-:S04]  /*14d0*/  FFMA R0, R15, UR13, R0 ;  /* 0x0000000d0f007c23 */ /* 0x000fc80008000000 */
[-C--:B------:R-:W-:Y:S01]  /*14e0*/  FMUL R27, R0, R18.reuse ;  /* 0x00000012001b7220 */ /* 0x080fe20000400000 */
[----:B------:R-:W-:Y:S01]  /*14f0*/  FSEL R15, R17, 1, !P1 ;  /* 0x3f800000110f7808 */ /* 0x000fe20004800000 */
[C---:B------:R-:W-:Y:S02]  /*1500*/  FMUL R17, R20.reuse, R18 ;  /* 0x0000001214117220 */ /* 0x040fe40000400000 */
[----:B------:R-:W-:Y:S01]  /*1510*/  FFMA R20, R20, R21, -R27 ;  /* 0x0000001514147223 */ /* 0x000fe2000000081b */
[----:B------:R-:W-:Y:S01]  /*1520*/  FADD R18, -R2, R25 ;  /* 0x0000001902127221 */ /* 0x000fe20000000100 */
[----:B0-----:R-:W-:Y:S01]  /*1530*/  FMUL R15, R24, R15 ;  /* 0x0000000f180f7220 */ /* 0x001fe20000400000 */
[----:B------:R-:W-:-:S03]  /*1540*/  FFMA R0, R0, R19, -R17 ;  /* 0x0000001300007223 */ /* 0x000fc60000000811 */
[C---:B------:R-:W-:Y:S01]  /*1550*/  FMUL R20, R15.reuse, R20 ;  /* 0x000000140f147220 */ /* 0x040fe20000400000 */
[----:B------:R-:W-:Y:S01]  /*1560*/  FMUL R17, R15, R0 ;  /* 0x000000000f117220 */ /* 0x000fe20000400000 */
[----:B------:R-:W-:-:S04]  /*1570*/  FADD R15, -R3, R26 ;  /* 0x0000001a030f7221 */ /* 0x000fc80000000100 */
        /* <DEDUP_REMOVED lines=21> */
.L_x_32:
[----:B------:R-:W-:Y:S01]  /*16d0*/  FMUL.FTZ R17, R0, R15 ;  /* 0x0000000f00117220 */ /* 0x000fe20000410000 */
[----:B------:R-:W-:-:S03]  /*16e0*/  FMUL.FTZ R15, R15, 0.5 ;  /* 0x3f0000000f0f7820 */ /* 0x000fc60000410000 */
[----:B------:R-:W-:-:S04]  /*16f0*/  FFMA R0, -R17, R17, R0 ;  /* 0x0000001111007223 */ /* 0x000fc80000000100 */
[----:B------:R-:W-:-:S07]  /*1700*/  FFMA R17, R0, R15, R17 ;  /* 0x0000000f00117223 */ /* 0x000fce0000000011 */
.L_x_33:
[----:B------:R-:W-:Y:S05]  /*1710*/  BSYNC.RECONVERGENT B1 ;  /* 0x0000000000017941 */ /* 0x000fea0003800200 */
.L_x_31:
        /* <DEDUP_REMOVED lines=9> */
.L_x_30:
[----:B------:R-:W-:Y:S05]  /*17b0*/  BSYNC.RECONVERGENT B0 ;  /* 0x0000000000007941 */ /* 0x000fea0003800200 */
.L_x_29:
        /* <DEDUP_REMOVED lines=34> */
[C---:B-1----:R-:W-:Y:S01]  /*19e0*/  FMUL R15, R17.reuse, R20 ;  /* 0x00000014110f7220 */ /* 0x042fe20000400000 */
[----:B----4-:R-:W-:-:S03]  /*19f0*/  FMUL R17, R17, UR13 ;  /* 0x0000000d11117c20 */ /* 0x010fc60008400000 */
[----:B------:R-:W0:Y:S01]  /*1a00*/  MUFU.RCP R24, R24 ;  /* 0x0000001800187308 */ /* 0x000e220000001000 */
[----:B------:R-:W-:Y:S01]  /*1a10*/  FADD R20, R25, -UR9 ;  /* 0x8000000919147e21 */ /* 0x000fe20008000000 */
        /* <DEDUP_REMOVED lines=10> */
[----:B------:R-:W-:Y:S01]  /*1ac0*/  FFMA R0, R15, R18, -R0 ;  /* 0x000000120f007223 */ /* 0x000fe20000000800 */
[----:B------:R-:W-:Y:S01]  /*1ad0*/  FADD R15, -R3, R26 ;  /* 0x0000001a030f7221 */ /* 0x000fe20000000100 */
[----:B------:R-:W-:Y:S01]  /*1ae0*/  FADD R18, -R2, R25 ;  /* 0x0000001902127221 */ /* 0x000fe20000000100 */
[C---:B------:R-:W-:Y:S01]  /*1af0*/  FMUL R20, R17.reuse, R20 ;  /* 0x0000001411147220 */ /* 0x040fe20000400000 */
[----:B------:R-:W-:-:S05]  /*1b00*/  FMUL R17, R17, R0 ;  /* 0x0000000011117220 */ /* 0x000fca0000400000 */
        /* <DEDUP_REMOVED lines=21> */
.L_x_37:
[----:B------:R-:W-:Y:S01]  /*1c60*/  FMUL.FTZ R17, R0, R15 ;  /* 0x0000000f00117220 */ /* 0x000fe20000410000 */
[----:B------:R-:W-:-:S03]  /*1c70*/  FMUL.FTZ R15, R15, 0.5 ;  /* 0x3f0000000f0f7820 */ /* 0x000fc60000410000 */
[----:B------:R-:W-:-:S04]  /*1c80*/  FFMA R0, -R17, R17, R0 ;  /* 0x0000001111007223 */ /* 0x000fc80000000100 */
[----:B------:R-:W-:-:S07]  /*1c90*/  FFMA R17, R0, R15, R17 ;  /* 0x0000000f00117223 */ /* 0x000fce0000000011 */
.L_x_38:
[----:B------:R-:W-:Y:S05]  /*1ca0*/  BSYNC.RECONVERGENT B1 ;  /* 0x0000000000017941 */ /* 0x000fea0003800200 */
.L_x_36:
        /* <DEDUP_REMOVED lines=9> */
.L_x_35:
[----:B------:R-:W-:Y:S05]  /*1d40*/  BSYNC.RECONVERGENT B0 ;  /* 0x0000000000007941 */ /* 0x000fea0003800200 */
.L_x_34:
        /* <DEDUP_REMOVED lines=74> */
.L_x_42:
[----:B------:R-:W-:Y:S01]  /*21f0*/  FMUL.FTZ R17, R0, R15 ;  /* 0x0000000f00117220 */ /* 0x000fe20000410000 */
[----:B------:R-:W-:-:S03]  /*2200*/  FMUL.FTZ R15, R15, 0.5 ;  /* 0x3f0000000f0f7820 */ /* 0x000fc60000410000 */
[----:B------:R-:W-:-:S04]  /*2210*/  FFMA R0, -R17, R17, R0 ;  /* 0x0000001111007223 */ /* 0x000fc80000000100 */
[----:B------:R-:W-:-:S07]  /*2220*/  FFMA R17, R0, R15, R17 ;  /* 0x0000000f00117223 */ /* 0x000fce0000000011 */
.L_x_43:
[----:B------:R-:W-:Y:S05]  /*2230*/  BSYNC.RECONVERGENT B1 ;  /* 0x0000000000017941 */ /* 0x000fea0003800200 */
.L_x_41:
        /* <DEDUP_REMOVED lines=9> */
.L_x_40:
[----:B------:R-:W-:Y:S05]  /*22d0*/  BSYNC.RECONVERGENT B0 ;  /* 0x0000000000007941 */ /* 0x000fea0003800200 */
.L_x_39:
        /* <DEDUP_REMOVED lines=74> */
.L_x_47:
[----:B------:R-:W-:Y:S01]  /*2780*/  FMUL.FTZ R17, R0, R15 ;  /* 0x0000000f00117220 */ /* 0x000fe20000410000 */
[----:B------:R-:W-:-:S03]  /*2790*/  FMUL.FTZ R15, R15, 0.5 ;  /* 0x3f0000000f0f7820 */ /* 0x000fc60000410000 */
[----:B------:R-:W-:-:S04]  /*27a0*/  FFMA R0, -R17, R17, R0 ;  /* 0x0000001111007223 */ /* 0x000fc80000000100 */
[----:B------:R-:W-:-:S07]  /*27b0*/  FFMA R17, R0, R15, R17 ;  /* 0x0000000f00117223 */ /* 0x000fce0000000011 */
.L_x_48:
[----:B------:R-:W-:Y:S05]  /*27c0*/  BSYNC.RECONVERGENT B1 ;  /* 0x0000000000017941 */ /* 0x000fea0003800200 */
.L_x_46:
        /* <DEDUP_REMOVED lines=9> */
.L_x_45:
[----:B------:R-:W-:Y:S05]  /*2860*/  BSYNC.RECONVERGENT B0 ;  /* 0x0000000000007941 */ /* 0x000fea0003800200 */
.L_x_44:
        /* <DEDUP_REMOVED lines=74> */
.L_x_52:
[----:B------:R-:W-:Y:S01]  /*2d10*/  FMUL.FTZ R17, R0, R15 ;  /* 0x0000000f00117220 */ /* 0x000fe20000410000 */
[----:B------:R-:W-:-:S03]  /*2d20*/  FMUL.FTZ R15, R15, 0.5 ;  /* 0x3f0000000f0f7820 */ /* 0x000fc60000410000 */
[----:B------:R-:W-:-:S04]  /*2d30*/  FFMA R0, -R17, R17, R0 ;  /* 0x0000001111007223 */ /* 0x000fc80000000100 */
[----:B------:R-:W-:-:S07]  /*2d40*/  FFMA R17, R0, R15, R17 ;  /* 0x0000000f00117223 */ /* 0x000fce0000000011 */
.L_x_53:
[----:B------:R-:W-:Y:S05]  /*2d50*/  BSYNC.RECONVERGENT B1 ;  /* 0x0000000000017941 */ /* 0x000fea0003800200 */
.L_x_51:
        /* <DEDUP_REMOVED lines=9> */
.L_x_50:
[----:B------:R-:W-:Y:S05]  /*2df0*/  BSYNC.RECONVERGENT B0 ;  /* 0x0000000000007941 */ /* 0x000fea0003800200 */
.L_x_49:
        /* <DEDUP_REMOVED lines=74> */
.L_x_57:
[----:B------:R-:W-:Y:S01]  /*32a0*/  FMUL.FTZ R17, R0, R15 ;  /* 0x0000000f00117220 */ /* 0x000fe20000410000 */
[----:B------:R-:W-:-:S03]  /*32b0*/  FMUL.FTZ R15, R15, 0.5 ;  /* 0x3f0000000f0f7820 */ /* 0x000fc60000410000 */
[----:B------:R-:W-:-:S04]  /*32c0*/  FFMA R0, -R17, R17, R0 ;  /* 0x0000001111007223 */ /* 0x000fc80000000100 */
[----:B------:R-:W-:-:S07]  /*32d0*/  FFMA R17, R0, R15, R17 ;  /* 0x0000000f00117223 */ /* 0x000fce0000000011 */
.L_x_58:
[----:B------:R-:W-:Y:S05]  /*32e0*/  BSYNC.RECONVERGENT B1 ;  /* 0x0000000000017941 */ /* 0x000fea0003800200 */
.L_x_56:
        /* <DEDUP_REMOVED lines=9> */
.L_x_55:
[----:B------:R-:W-:Y:S05]  /*3380*/  BSYNC.RECONVERGENT B0 ;  /* 0x0000000000007941 */ /* 0x000fea0003800200 */
.L_x_54:
        /* <DEDUP_REMOVED lines=74> */
.L_x_62:
[----:B------:R-:W-:Y:S01]  /*3830*/  FMUL.FTZ R17, R0, R15 ;  /* 0x0000000f00117220 */ /* 0x000fe20000410000 */
[----:B------:R-:W-:-:S03]  /*3840*/  FMUL.FTZ R15, R15, 0.5 ;  /* 0x3f0000000f0f7820 */ /* 0x000fc60000410000 */
[----:B------:R-:W-:-:S04]  /*3850*/  FFMA R0, -R17, R17, R0 ;  /* 0x0000001111007223 */ /* 0x000fc80000000100 */
[----:B------:R-:W-:-:S07]  /*3860*/  FFMA R17, R0, R15, R17 ;  /* 0x0000000f00117223 */ /* 0x000fce0000000011 */
.L_x_63:
[----:B------:R-:W-:Y:S05]  /*3870*/  BSYNC.RECONVERGENT B1 ;  /* 0x0000000000017941 */ /* 0x000fea0003800200 */
.L_x_61:
        /* <DEDUP_REMOVED lines=9> */
.L_x_60:
[----:B------:R-:W-:Y:S05]  /*3910*/  BSYNC.RECONVERGENT B0 ;  /* 0x0000000000007941 */ /* 0x000fea0003800200 */
.L_x_59:
        /* <DEDUP_REMOVED lines=74> */
.L_x_67:
[----:B------:R-:W-:Y:S01]  /*3dc0*/  FMUL.FTZ R17, R0, R15 ;  /* 0x0000000f00117220 */ /* 0x000fe20000410000 */
[----:B------:R-:W-:-:S03]  /*3dd0*/  FMUL.FTZ R15, R15, 0.5 ;  /* 0x3f0000000f0f7820 */ /* 0x000fc60000410000 */
[----:B------:R-:W-:-:S04]  /*3de0*/  FFMA R0, -R17, R17, R0 ;  /* 0x0000001111007223 */ /* 0x000fc80000000100 */
[----:B------:R-:W-:-:S07]  /*3df0*/  FFMA R17, R0, R15, R17 ;  /* 0x0000000f00117223 */ /* 0x000fce0000000011 */
.L_x_68:
[----:B------:R-:W-:Y:S05]  /*3e00*/  BSYNC.RECONVERGENT B1 ;  /* 0x0000000000017941 */ /* 0x000fea0003800200 */
.L_x_66:
        /* <DEDUP_REMOVED lines=9> */
.L_x_65:
[----:B------:R-:W-:Y:S05]  /*3ea0*/  BSYNC.RECONVERGENT B0 ;  /* 0x0000000000007941 */ /* 0x000fea0003800200 */
.L_x_64:
        /* <DEDUP_REMOVED lines=34> */
[----:B------:R-:W-:Y:S01]  /*40d0*/  FADD R16, -R16, R23 ;  /* 0x0000001710107221 */ /* 0x000fe20000000100 */
[----:B------:R-:W-:Y:S01]  /*40e0*/  @!P1 FMUL R24, R24, 16777216 ;  /* 0x4b80000018189820 */ /* 0x000fe20000400000 */
[C---:B---3--:R-:W-:Y:S01]  /*40f0*/  FMUL R27, R17.reuse, UR15 ;  /* 0x0000000f111b7c20 */ /* 0x048fe20008400000 */
[----:B------:R-:W-:Y:S01]  /*4100*/  FMUL R17, R17, UR12 ;  /* 0x0000000c11117c20 */ /* 0x000fe20008400000 */
[----:B------:R-:W-:Y:S01]  /*4110*/  FADD R3, -R3, R26 ;  /* 0x0000001a03037221 */ /* 0x000fe20000000100 */
[----:B------:R-:W-:Y:S01]  /*4120*/  FADD R2, -R2, R25 ;  /* 0x0000001902027221 */ /* 0x000fe20000000100 */
[C---:B------:R-:W-:Y:S01]  /*4130*/  FFMA R22, R0.reuse, UR14, R27 ;  /* 0x0000000e00167c23 */ /* 0x040fe2000800001b */
[----:B------:R-:W0:Y:S01]  /*4140*/  MUFU.RCP R24, R24 ;  /* 0x0000001800187308 */ /* 0x000e220000001000 */
[----:B------:R-:W-:Y:S01]  /*4150*/  FFMA R0, R0, UR16, R17 ;  /* 0x0000001000007c23 */ /* 0x000fe20008000011 */
[----:B------:R-:W-:-:S02]  /*4160*/  HFMA2 R17, -RZ, RZ, 15, 0 ;  /* 0x4b800000ff117431 */ /* 0x000fc400000001ff */
[C---:B------:R-:W-:Y:S01]  /*4170*/  FFMA R20, R15.reuse, R20, R22 ;  /* 0x000000140f147223 */ /* 0x040fe20000000016 */
[----:B------:R-:W-:-:S04]  /*4180*/  FFMA R0, R15, UR13, R0 ;  /* 0x0000000d0f007c23 */ /* 0x000fc80008000000 */
[-C--:B------:R-:W-:Y:S01]  /*4190*/  FMUL R27, R0, R18.reuse ;  /* 0x00000012001b7220 */ /* 0x080fe20000400000 */
[----:B------:R-:W-:Y:S01]  /*41a0*/  FSEL R15, R17, 1, !P1 ;  /* 0x3f800000110f7808 */ /* 0x000fe20004800000 */
[C---:B------:R-:W-:Y:S02]  /*41b0*/  FMUL R17, R20.reuse, R18 ;  /* 0x0000001214117220 */ /* 0x040fe40000400000 */
[----:B------:R-:W-:Y:S02]  /*41c0*/  FFMA R20, R20, R21, -R27 ;  /* 0x0000001514147223 */ /* 0x000fe4000000081b */
[----:B0-----:R-:W-:Y:S01]  /*41d0*/  FMUL R15, R24, R15 ;  /* 0x0000000f180f7220 */ /* 0x001fe20000400000 */
[----:B------:R-:W-:-:S04]  /*41e0*/  FFMA R0, R0, R19, -R17 ;  /* 0x0000001300007223 */ /* 0x000fc80000000811 */
[C---:B------:R-:W-:Y:S01]  /*41f0*/  FMUL R0, R15.reuse, R0 ;  /* 0x000000000f007220 */ /* 0x040fe20000400000 */
[----:B------:R-:W-:-:S05]  /*4200*/  FMUL R15, R15, R20 ;  /* 0x000000140f0f7220 */ /* 0x000fca0000400000 */
[----:B------:R-:W-:-:S04]  /*4210*/  FMNMX R17, R0, R15, PT ;  /* 0x0000000f00117209 */ /* 0x000fc80003800000 */
[----:B------:R-:W-:Y:S01]  /*4220*/  FSETP.GEU.AND P0, PT, R17, RZ, PT ;  /* 0x000000ff1100720b */ /* 0x000fe20003f0e000 */
[----:B------:R-:W-:-:S04]  /*4230*/  FMUL R17, R5, R16 ;  /* 0x0000001005117220 */ /* 0x000fc80000400000 */
[----:B------:R-:W-:-:S04]  /*4240*/  FFMA R18, R6, R3, R17 ;  /* 0x0000000306127223 */ /* 0x000fc80000000011 */
[----:B------:R-:W-:-:S04]  /*4250*/  FFMA R18, R7, R2, R18 ;  /* 0x0000000207127223 */ /* 0x000fc80000000012 */
[----:B------:R-:W-:-:S05]  /*4260*/  @P0 FADD R0, R0, R15 ;  /* 0x0000000f00000221 */ /* 0x000fca0000000000 */
        /* <DEDUP_REMOVED lines=14> */
.L_x_72:
[----:B------:R-:W-:Y:S01]  /*4350*/  FMUL.FTZ R17, R0, R3 ;  /* 0x0000000300117220 */ /* 0x000fe20000410000 */
[----:B------:R-:W-:-:S03]  /*4360*/  FMUL.FTZ R3, R3, 0.5 ;  /* 0x3f00000003037820 */ /* 0x000fc60000410000 */
[----:B------:R-:W-:-:S04]  /*4370*/  FFMA R0, -R17, R17, R0 ;  /* 0x0000001111007223 */ /* 0x000fc80000000100 */
[----:B------:R-:W-:-:S07]  /*4380*/  FFMA R17, R0, R3, R17 ;  /* 0x0000000300117223 */ /* 0x000fce0000000011 */
.L_x_73:
[----:B------:R-:W-:Y:S05]  /*4390*/  BSYNC.RECONVERGENT B1 ;  /* 0x0000000000017941 */ /* 0x000fea0003800200 */
.L_x_71:
        /* <DEDUP_REMOVED lines=9> */
.L_x_70:
[----:B------:R-:W-:Y:S05]  /*4430*/  BSYNC.RECONVERGENT B0 ;  /* 0x0000000000007941 */ /* 0x000fea0003800200 */
.L_x_69:
[----:B------:R-:W-:-:S13]  /*4440*/  LOP3.LUT P0, RZ, R14, 0xff, RZ, 0xc0, !PT ;  /* 0x000000ff0eff7812 */ /* 0x000fda000780c0ff */
[----:B------:R-:W-:Y:S05]  /*4450*/  @!P0 EXIT ;  /* 0x000000000000894d */ /* 0x000fea0003800000 */
[----:B------:R-:W0:Y:S01]  /*4460*/  LDCU UR6, c[0x0][0x380] ;  /* 0x00007000ff0677ac */ /* 0x000e220008000800 */
[----:B------:R-:W1:Y:S08]  /*4470*/  LDC.64 R22, c[0x4][0x18] ;  /* 0x01000600ff167b82 */ /* 0x000e700000000a00 */
[----:B-----5:R-:W2:Y:S01]  /*4480*/  LDC.64 R2, c[0x4][0x20] ;  /* 0x01000800ff027b82 */ /* 0x020ea20000000a00 */
[----:B0-----:R-:W-:-:S05]  /*4490*/  IMAD R0, R4, UR6, RZ ;  /* 0x0000000604007c24 */ /* 0x001fca000f8e02ff */
[----:B------:R-:W-:Y:S01]  /*44a0*/  SHF.L.U32 R25, R0, 0xd, RZ ;  /* 0x0000000d00197819 */ /* 0x000fe200000006ff */
[----:B-1----:R-:W-:-:S03]  /*44b0*/  IMAD.WIDE R22, R13, 0x54, R22 ;  /* 0x000000540d167825 */ /* 0x002fc600078e0216 */
[----:B------:R-:W-:Y:S02]  /*44c0*/  LOP3.LUT R25, R25, R0, RZ, 0x3c, !PT ;  /* 0x0000000019197212 */ /* 0x000fe400078e3cff */
[----:B------:R-:W5:Y:S02]  /*44d0*/  LDG.E R27, desc[UR4][R22.64+0x24] ;  /* 0x00002404161b7981 */ /* 0x000f64000c1e1900 */
[----:B------:R-:W-:Y:S01]  /*44e0*/  SHF.R.U32.HI R0, RZ, 0x11, R25 ;  /* 0x00000011ff007819 */ /* 0x000fe20000011619 */
[----:B--2---:R-:W-:Y:S01]  /*44f0*/  IMAD.WIDE R2, R13, 0x14, R2 ;  /* 0x000000140d027825 */ /* 0x004fe200078e0202 */
[----:B------:R-:W5:Y:S02]  /*4500*/  LDG.E R16, desc[UR4][R22.64+0x28] ;  /* 0x0000280416107981 */ /* 0x000f64000c1e1900 */
[----:B------:R-:W-:Y:S02]  /*4510*/  LOP3.LUT R0, R0, R25, RZ, 0x3c, !PT ;  /* 0x0000001900007212 */ /* 0x000fe400078e3cff */
[----:B------:R0:W5:Y:S04]  /*4520*/  LDG.E R18, desc[UR4][R22.64+0x2c] ;  /* 0x00002c0416127981 */ /* 0x000168000c1e1900 */
[----:B------:R-:W5:Y:S04]  /*4530*/  LDG.E R15, desc[UR4][R2.64] ;  /* 0x00000004020f7981 */ /* 0x000f68000c1e1900 */
[----:B------:R-:W5:Y:S01]  /*4540*/  LDG.E R17, desc[UR4][R2.64+0x4] ;  /* 0x0000040402117981 */ /* 0x000f62000c1e1900 */
[----:B0-----:R-:W-:-:S03]  /*4550*/  SHF.L.U32 R23, R0, 0x5, RZ ;  /* 0x0000000500177819 */ /* 0x001fc600000006ff */
[----:B------:R-:W5:Y:S01]  /*4560*/  LDG.E R19, desc[UR4][R2.64+0x8] ;  /* 0x0000080402137981 */ /* 0x000f62000c1e1900 */
[----:B------:R-:W-:-:S03]  /*4570*/  LOP3.LUT R26, R23, R0, RZ, 0x3c, !PT ;  /* 0x00000000171a7212 */ /* 0x000fc600078e3cff */
[----:B------:R-:W5:Y:S02]  /*4580*/  LDG.E R20, desc[UR4][R2.64+0xc] ;  /* 0x00000c0402147981 */ /* 0x000f64000c1e1900 */
[----:B------:R-:W-:Y:S02]  /*4590*/  IMAD.HI.U32 R0, R26, -0x2e48e8a7, RZ ;  /* 0xd1b717591a007827 */ /* 0x000fe400078e00ff */
[----:B------:R0:W5:Y:S03]  /*45a0*/  LDG.E R21, desc[UR4][R2.64+0x10] ;  /* 0x0000100402157981 */ /* 0x000166000c1e1900 */
[----:B------:R-:W-:Y:S01]  /*45b0*/  SHF.R.U32.HI R23, RZ, 0xd, R0 ;  /* 0x0000000dff177819 */ /* 0x000fe20000011600 */
[----:B------:R-:W-:-:S04]  /*45c0*/  HFMA2 R25, -RZ, RZ, 0.60205078125, -0.443115234375 ;  /* 0x38d1b717ff197431 */ /* 0x000fc800000001ff */
[----:B0-----:R-:W-:Y:S01]  /*45d0*/  IMAD R3, R23, -0x2710, R26 ;  /* 0xffffd8f017037824 */ /* 0x001fe200078e021a */
[----:B------:R-:W-:-:S04]  /*45e0*/  MOV R0, 0x461c4000 ;  /* 0x461c400000007802 */ /* 0x000fc80000000f00 */
[----:B------:R-:W-:Y:S01]  /*45f0*/  I2FP.F32.U32 R3, R3 ;  /* 0x0000000300037245 */ /* 0x000fe20000201000 */
[----:B------:R-:W-:-:S03]  /*4600*/  FFMA R0, R25, -R0, 1 ;  /* 0x3f80000019007423 */ /* 0x000fc60000000800 */
[----:B------:R-:W0:Y:S01]  /*4610*/  FCHK P0, R3, 10000 ;  /* 0x461c400003007902 */ /* 0x000e220000000000 */
[----:B------:R-:W-:-:S04]  /*4620*/  FFMA R0, R0, R25, 9.9999997473787516356e-05 ;  /* 0x38d1b71700007423 */ /* 0x000fc80000000019 */
[----:B------:R-:W-:Y:S01]  /*4630*/  FFMA R25, R3, R0, RZ ;  /* 0x0000000003197223 */ /* 0x000fe200000000ff */
[----:B------:R-:W-:Y:S03]  /*4640*/  BSSY.RECONVERGENT B0, `(.L_x_74) ;  /* 0x0000008000007945 */ /* 0x000fe60003800200 */
[----:B------:R-:W-:-:S04]  /*4650*/  FFMA R2, R25, -10000, R3 ;  /* 0xc61c400019027823 */ /* 0x000fc80000000003 */
[----:B------:R-:W-:Y:S01]  /*4660*/  FFMA R25, R0, R2, R25 ;  /* 0x0000000200197223 */ /* 0x000fe20000000019 */
[----:B0-----:R-:W-:Y:S06]  /*4670*/  @!P0 BRA `(.L_x_75) ;  /* 0x0000000000108947 */ /* 0x001fec0003800000 */
[----:B------:R-:W-:Y:S02]  /*4680*/  MOV R0, 0x461c4000 ;  /* 0x461c400000007802 */ /* 0x000fe40000000f00 */
[----:B------:R-:W-:-:S07]  /*4690*/  MOV R2, 0x46b0 ;  /* 0x000046b000027802 */ /* 0x000fce0000000f00 */
[----:B-----5:R-:W-:Y:S05]  /*46a0*/  CALL.REL.NOINC `($__internal_2_$__cuda_sm3x_div_rn_noftz_f32_slowpath) ;  /* 0x0000000800447944 */ /* 0x020fea0003c00000 */
[----:B------:R-:W-:-:S07]  /*46b0*/  MOV R25, R0 ;  /* 0x0000000000197202 */ /* 0x000fce0000000f00 */
.L_x_75:
[----:B------:R-:W-:Y:S05]  /*46c0*/  BSYNC.RECONVERGENT B0 ;  /* 0x0000000000007941 */ /* 0x000fea0003800200 */
.L_x_74:
[-C--:B------:R-:W-:Y:S02]  /*46d0*/  IMAD R3, R26, R26.reuse, RZ ;  /* 0x0000001a1a037224 */ /* 0x080fe400078e02ff */
[----:B------:R-:W-:Y:S01]  /*46e0*/  HFMA2 R24, -RZ, RZ, 0.60205078125, -0.443115234375 ;  /* 0x38d1b717ff187431 */ /* 0x000fe200000001ff */
[----:B------:R-:W-:Y:S01]  /*46f0*/  MOV R23, 0x461c4000 ;  /* 0x461c400000177802 */ /* 0x000fe20000000f00 */
[----:B------:R-:W-:Y:S01]  /*4700*/  BSSY.RECONVERGENT B0, `(.L_x_76) ;  /* 0x0000011000007945 */ /* 0x000fe20003800200 */
[----:B------:R-:W-:-:S05]  /*4710*/  LOP3.LUT R28, R3, R26, RZ, 0x3c, !PT ;  /* 0x0000001a031c7212 */ /* 0x000fca00078e3cff */
[----:B------:R-:W-:-:S04]  /*4720*/  IMAD.HI.U32 R0, R28, -0x2e48e8a7, RZ ;  /* 0xd1b717591c007827 */ /* 0x000fc800078e00ff */
[----:B------:R-:W-:Y:S01]  /*4730*/  FFMA R23, R24, -R23, 1 ;  /* 0x3f80000018177423 */ /* 0x000fe20000000817 */
[----:B------:R-:W-:-:S03]  /*4740*/  SHF.R.U32.HI R3, RZ, 0xd, R0 ;  /* 0x0000000dff037819 */ /* 0x000fc60000011600 */
[----:B------:R-:W-:Y:S02]  /*4750*/  FFMA R24, R23, R24, 9.9999997473787516356e-05 ;  /* 0x38d1b71717187423 */ /* 0x000fe40000000018 */
[----:B------:R-:W-:-:S05]  /*4760*/  IMAD R3, R3, -0x2710, R28 ;  /* 0xffffd8f003037824 */ /* 0x000fca00078e021c */
[----:B------:R-:W-:-:S04]  /*4770*/  I2FP.F32.U32 R3, R3 ;  /* 0x0000000300037245 */ /* 0x000fc80000201000 */
[----:B------:R-:W0:Y:S01]  /*4780*/  FCHK P0, R3, 10000 ;  /* 0x461c400003007902 */ /* 0x000e220000000000 */
[----:B------:R-:W-:-:S04]  /*4790*/  FFMA R0, R24, R3, RZ ;  /* 0x0000000318007223 */ /* 0x000fc800000000ff */
[----:B------:R-:W-:-:S04]  /*47a0*/  FFMA R23, R0, -10000, R3 ;  /* 0xc61c400000177823 */ /* 0x000fc80000000003 */
[----:B------:R-:W-:Y:S01]  /*47b0*/  FFMA R24, R24, R23, R0 ;  /* 0x0000001718187223 */ /* 0x000fe20000000000 */
[----:B0-----:R-:W-:Y:S06]  /*47c0*/  @!P0 BRA `(.L_x_77) ;  /* 0x0000000000108947 */ /* 0x001fec0003800000 */
[----:B------:R-:W-:Y:S02]  /*47d0*/  MOV R0, 0x461c4000 ;  /* 0x461c400000007802 */ /* 0x000fe40000000f00 */
[----:B------:R-:W-:-:S07]  /*47e0*/  MOV R2, 0x4800 ;  /* 0x0000480000027802 */ /* 0x000fce0000000f00 */
[----:B-----5:R-:W-:Y:S05]  /*47f0*/  CALL.REL.NOINC `($__internal_2_$__cuda_sm3x_div_rn_noftz_f32_slowpath) ;  /* 0x0000000400f07944 */ /* 0x020fea0003c00000 */
[----:B------:R-:W-:-:S07]  /*4800*/  MOV R24, R0 ;  /* 0x0000000000187202 */ /* 0x000fce0000000f00 */
.L_x_77:
[----:B------:R-:W-:Y:S05]  /*4810*/  BSYNC.RECONVERGENT B0 ;  /* 0x0000000000007941 */ /* 0x000fea0003800200 */
.L_x_76:
[-C--:B------:R-:W-:Y:S02]  /*4820*/  IMAD R3, R28, R28.reuse, RZ ;  /* 0x0000001c1c037224 */ /* 0x080fe400078e02ff */
[----:B------:R-:W-:Y:S01]  /*4830*/  HFMA2 R2, -RZ, RZ, 0.60205078125, -0.443115234375 ;  /* 0x38d1b717ff027431 */ /* 0x000fe200000001ff */
[----:B------:R-:W-:Y:S01]  /*4840*/  MOV R23, 0x461c4000 ;  /* 0x461c400000177802 */ /* 0x000fe20000000f00 */
[----:B------:R-:W-:Y:S01]  /*4850*/  BSSY.RECONVERGENT B0, `(.L_x_78) ;  /* 0x0000010000007945 */ /* 0x000fe20003800200 */
[----:B------:R-:W-:-:S05]  /*4860*/  LOP3.LUT R3, R3, R28, RZ, 0x3c, !PT ;  /* 0x0000001c03037212 */ /* 0x000fca00078e3cff */
[----:B------:R-:W-:-:S04]  /*4870*/  IMAD.HI.U32 R0, R3, -0x2e48e8a7, RZ ;  /* 0xd1b7175903007827 */ /* 0x000fc800078e00ff */
[----:B------:R-:W-:Y:S01]  /*4880*/  FFMA R23, R2, -R23, 1 ;  /* 0x3f80000002177423 */ /* 0x000fe20000000817 */
[----:B------:R-:W-:-:S05]  /*4890*/  SHF.R.U32.HI R0, RZ, 0xd, R0 ;  /* 0x0000000dff007819 */ /* 0x000fca0000011600 */
[----:B------:R-:W-:-:S05]  /*48a0*/  IMAD R0, R0, -0x2710, R3 ;  /* 0xffffd8f000007824 */ /* 0x000fca00078e0203 */
[----:B------:R-:W-:Y:S01]  /*48b0*/  I2FP.F32.U32 R3, R0 ;  /* 0x0000000000037245 */ /* 0x000fe20000201000 */
[----:B------:R-:W-:-:S03]  /*48c0*/  FFMA R0, R23, R2, 9.9999997473787516356e-05 ;  /* 0x38d1b71717007423 */ /* 0x000fc60000000002 */
        /* <DEDUP_REMOVED lines=8> */
.L_x_79:
[----:B------:R-:W-:Y:S05]  /*4950*/  BSYNC.RECONVERGENT B0 ;  /* 0x0000000000007941 */ /* 0x000fea0003800200 */
.L_x_78:
[----:B------:R-:W-:-:S04]  /*4960*/  IMAD.HI.U32 R2, R26, 0x10624dd3, RZ ;  /* 0x10624dd31a027827 */ /* 0x000fc800078e00ff */
[----:B-----5:R-:W-:Y:S01]  /*4970*/  FMUL R3, R16, R0 ;  /* 0x0000000010037220 */ /* 0x020fe20000400000 */
[----:B------:R-:W-:Y:S01]  /*4980*/  HFMA2 R31, -RZ, RZ, 0.81396484375, 0.000785350799560546875 ;  /* 0x3a83126fff1f7431 */ /* 0x000fe200000001ff */
[----:B------:R-:W-:Y:S01]  /*4990*/  MOV R22, 0x447a0000 ;  /* 0x447a000000167802 */ /* 0x000fe20000000f00 */
[----:B------:R-:W-:Y:S01]  /*49a0*/  FMUL R29, R5, R16 ;  /* 0x00000010051d7220 */ /* 0x000fe20000400000 */
[----:B------:R-:W-:Y:S01]  /*49b0*/  SHF.R.U32.HI R23, RZ, 0x6, R2 ;  /* 0x00000006ff177819 */ /* 0x000fe20000011602 */
[----:B------:R-:W-:Y:S04]  /*49c0*/  BSSY.RECONVERGENT B0, `(.L_x_80) ;  /* 0x000001c000007945 */ /* 0x000fe80003800200 */
[----:B------:R-:W-:Y:S02]  /*49d0*/  IMAD R2, R23, -0x3e8, R26 ;  /* 0xfffffc1817027824 */ /* 0x000fe400078e021a */
[----:B------:R-:W-:Y:S01]  /*49e0*/  FFMA R26, R18, R24, -R3 ;  /* 0x00000018121a7223 */ /* 0x000fe20000000803 */
[----:B------:R-:W-:Y:S01]  /*49f0*/  FFMA R22, R31, -R22, 1 ;  /* 0x3f8000001f167423 */ /* 0x000fe20000000816 */
[C---:B------:R-:W-:Y:S01]  /*4a00*/  FMUL R23, R27.reuse, R0 ;  /* 0x000000001b177220 */ /* 0x040fe20000400000 */
[----:B------:R-:W-:Y:S01]  /*4a10*/  FFMA R0, R6, R27, R29 ;  /* 0x0000001b06007223 */ /* 0x000fe2000000001d */
[----:B------:R-:W-:Y:S01]  /*4a20*/  I2FP.F32.U32 R3, R2 ;  /* 0x0000000200037245 */ /* 0x000fe20000201000 */
[----:B------:R-:W-:Y:S01]  /*4a30*/  FFMA R22, R22, R31, 0.0010000000474974513054 ;  /* 0x3a83126f16167423 */ /* 0x000fe2000000001f */
[C---:B------:R-:W-:Y:S01]  /*4a40*/  FMUL R29, R27.reuse, R24 ;  /* 0x000000181b1d7220 */ /* 0x040fe20000400000 */
[----:B------:R-:W-:Y:S01]  /*4a50*/  FADD R27, R27, R27 ;  /* 0x0000001b1b1b7221 */ /* 0x000fe20000000000 */
[----:B------:R-:W0:Y:S01]  /*4a60*/  FCHK P0, R3, 1000 ;  /* 0x447a000003007902 */ /* 0x000e220000000000 */
[----:B------:R-:W-:Y:S01]  /*4a70*/  FFMA R0, R7, R18, R0 ;  /* 0x0000001207007223 */ /* 0x000fe20000000000 */
[----:B------:R-:W-:Y:S01]  /*4a80*/  FFMA R2, R3, R22, RZ ;  /* 0x0000001603027223 */ /* 0x000fe200000000ff */
[-C--:B------:R-:W-:Y:S01]  /*4a90*/  FFMA R24, R18, R25.reuse, -R23 ;  /* 0x0000001912187223 */ /* 0x080fe20000000817 */
[----:B------:R-:W-:Y:S01]  /*4aa0*/  FFMA R25, R16, R25, -R29 ;  /* 0x0000001910197223 */ /* 0x000fe2000000081d */
[----:B------:R-:W-:Y:S01]  /*4ab0*/  FFMA R6, R0, -R27, -R6 ;  /* 0x8000001b00067223 */ /* 0x000fe20000000806 */
[----:B------:R-:W-:Y:S01]  /*4ac0*/  FADD R27, R16, R16 ;  /* 0x00000010101b7221 */ /* 0x000fe20000000000 */
[----:B------:R-:W-:Y:S01]  /*4ad0*/  FADD R18, R18, R18 ;  /* 0x0000001212127221 */ /* 0x000fe20000000000 */
[----:B------:R-:W-:Y:S01]  /*4ae0*/  FFMA R23, R2, -1000, R3 ;  /* 0xc47a000002177823 */ /* 0x000fe20000000003 */
[----:B------:R-:W-:Y:S01]  /*4af0*/  PRMT R16, R8, 0x7771, RZ ;  /* 0x0000777108107816 */ /* 0x000fe200000000ff */
[C---:B------:R-:W-:Y:S01]  /*4b00*/  FFMA R5, R0.reuse, -R27, -R5 ;  /* 0x8000001b00057223 */ /* 0x040fe20000000805 */
[----:B------:R-:W-:Y:S01]  /*4b10*/  FFMA R7, R0, -R18, -R7 ;  /* 0x8000001200077223 */ /* 0x000fe20000000807 */
[----:B------:R-:W-:Y:S01]  /*4b20*/  FFMA R0, R22, R23, R2 ;  /* 0x0000001716007223 */ /* 0x000fe20000000002 */
[----:B------:R-:W-:Y:S01]  /*4b30*/  IADD3 R16, PT, PT, R16, 0x1, RZ ;  /* 0x0000000110107810 */ /* 0x000fe20007ffe0ff */
[----:B0-----:R-:W-:Y:S06]  /*4b40*/  @!P0 BRA `(.L_x_81) ;  /* 0x00000000000c8947 */ /* 0x001fec0003800000 */
[----:B------:R-:W-:Y:S02]  /*4b50*/  MOV R0, 0x447a0000 ;  /* 0x447a000000007802 */ /* 0x000fe40000000f00 */
[----:B------:R-:W-:-:S07]  /*4b60*/  MOV R2, 0x4b80 ;  /* 0x00004b8000027802 */ /* 0x000fce0000000f00 */
[----:B------:R-:W-:Y:S05]  /*4b70*/  CALL.REL.NOINC `($__internal_2_$__cuda_sm3x_div_rn_noftz_f32_slowpath) ;  /* 0x0000000400107944 */ /* 0x000fea0003c00000 */
.L_x_81:
[----:B------:R-:W-:Y:S05]  /*4b80*/  BSYNC.RECONVERGENT B0 ;  /* 0x0000000000007941 */ /* 0x000fea0003800200 */
.L_x_80:
[----:B------:R-:W0:Y:S01]  /*4b90*/  LDC.64 R2, c[0x4][0x10] ;  /* 0x01000400ff027b82 */ /* 0x000e220000000a00 */
[----:B------:R-:W-:Y:S01]  /*4ba0*/  LOP3.LUT R14, R14, 0xffff, RZ, 0xc0, !PT ;  /* 0x0000ffff0e0e7812 */ /* 0x000fe200078ec0ff */
[C---:B------:R-:W-:Y:S01]  /*4bb0*/  FMUL R27, R21.reuse, R0 ;  /* 0x00000000151b7220 */ /* 0x040fe20000400000 */
[----:B------:R-:W-:Y:S02]  /*4bc0*/  LOP3.LUT R29, R16, 0xffff, RZ, 0xc0, !PT ;  /* 0x0000ffff101d7812 */ /* 0x000fe400078ec0ff */
[----:B------:R-:W-:Y:S01]  /*4bd0*/  PRMT R16, R0, 0x3340, R0 ;  /* 0x0000334000107816 */ /* 0x000fe20000000000 */
[-C--:B------:R-:W-:Y:S01]  /*4be0*/  FMUL R24, R24, R27.reuse ;  /* 0x0000001b18187220 */ /* 0x080fe20000400000 */
[----:B------:R-:W-:Y:S01]  /*4bf0*/  PRMT R29, R14, 0x3340, R29 ;  /* 0x000033400e1d7816 */ /* 0x000fe2000000001d */
[----:B------:R-:W1:Y:S01]  /*4c00*/  LDC.64 R22, c[0x4][RZ] ;  /* 0x01000000ff167b82 */ /* 0x000e620000000a00 */
[----:B------:R-:W-:Y:S01]  /*4c10*/  FADD R14, -R21, 1 ;  /* 0x3f800000150e7421 */ /* 0x000fe20000000100 */
[-C--:B------:R-:W-:Y:S01]  /*4c20*/  FMUL R21, R26, R27.reuse ;  /* 0x0000001b1a157220 */ /* 0x080fe20000400000 */
[----:B------:R-:W-:Y:S01]  /*4c30*/  FMUL R0, R25, R27 ;  /* 0x0000001b19007220 */ /* 0x000fe20000400000 */
[----:B------:R-:W-:Y:S01]  /*4c40*/  PRMT R29, R29, 0x5410, R16 ;  /* 0x000054101d1d7816 */ /* 0x000fe20000000010 */
[C---:B------:R-:W-:Y:S01]  /*4c50*/  FFMA R25, R14.reuse, R5, R24 ;  /* 0x000000050e197223 */ /* 0x040fe20000000018 */
[C---:B------:R-:W-:Y:S01]  /*4c60*/  FFMA R21, R14.reuse, R6, R21 ;  /* 0x000000060e157223 */ /* 0x040fe20000000015 */
[----:B------:R-:W-:Y:S01]  /*4c70*/  FFMA R27, R14, R7, R0 ;  /* 0x000000070e1b7223 */ /* 0x000fe20000000000 */
[----:B------:R-:W-:Y:S01]  /*4c80*/  PRMT R29, R29, 0x7610, R8 ;  /* 0x000076101d1d7816 */ /* 0x000fe20000000008 */
[----:B------:R-:W2:Y:S01]  /*4c90*/  LDC.64 R6, c[0x4][0x8] ;  /* 0x01000200ff067b82 */ /* 0x000ea20000000a00 */
[----:B0-----:R-:W-:-:S05]  /*4ca0*/  IMAD.WIDE R2, R4, 0x30, R2 ;  /* 0x0000003004027825 */ /* 0x001fca00078e0202 */
[----:B------:R-:W-:Y:S01]  /*4cb0*/  STG.E desc[UR4][R2.64], R9 ;  /* 0x0000000902007986 */ /* 0x000fe2000c101904 */
[----:B-1----:R-:W-:-:S03]  /*4cc0*/  IMAD.WIDE R22, R4, 0xc, R22 ;  /* 0x0000000c04167825 */ /* 0x002fc600078e0216 */
[----:B------:R-:W-:Y:S04]  /*4cd0*/  STG.E desc[UR4][R2.64+0x18], R9 ;  /* 0x0000180902007986 */ /* 0x000fe8000c101904 */
[----:B------:R-:W-:Y:S04]  /*4ce0*/  STG.E desc[UR4][R2.64+0x4], R10 ;  /* 0x0000040a02007986 */ /* 0x000fe8000c101904 */
[----:B------:R0:W-:Y:S04]  /*4cf0*/  STG.E desc[UR4][R2.64+0x1c], R10 ;  /* 0x00001c0a02007986 */ /* 0x0001e8000c101904 */
[----:B------:R-:W-:Y:S04]  /*4d00*/  STG.E desc[UR4][R2.64+0x8], R11 ;  /* 0x0000080b02007986 */ /* 0x000fe8000c101904 */
[----:B------:R-:W-:Y:S04]  /*4d10*/  STG.E desc[UR4][R2.64+0x20], R11 ;  /* 0x0000200b02007986 */ /* 0x000fe8000c101904 */
[----:B------:R-:W-:Y:S04]  /*4d20*/  STG.E desc[UR4][R2.64+0x24], R12 ;  /* 0x0000240c02007986 */ /* 0x000fe8000c101904 */
[----:B------:R-:W-:Y:S04]  /*4d30*/  STG.E desc[UR4][R2.64+0x28], R13 ;  /* 0x0000280d02007986 */ /* 0x000fe8000c101904 */
[----:B------:R-:W-:Y:S04]  /*4d40*/  STG.E desc[UR4][R2.64+0xc], R21 ;  /* 0x00000c1502007986 */ /* 0x000fe8000c101904 */
[----:B------:R-:W-:Y:S04]  /*4d50*/  STG.E desc[UR4][R2.64+0x10], R25 ;  /* 0x0000101902007986 */ /* 0x000fe8000c101904 */
[----:B------:R-:W-:Y:S04]  /*4d60*/  STG.E desc[UR4][R2.64+0x14], R27 ;  /* 0x0000141b02007986 */ /* 0x000fe8000c101904 */
[----:B------:R1:W-:Y:S04]  /*4d70*/  STG.E desc[UR4][R2.64+0x2c], R29 ;  /* 0x00002c1d02007986 */ /* 0x0003e8000c101904 */
[----:B------:R-:W3:Y:S04]  /*4d80*/  LDG.E R0, desc[UR4][R22.64] ;  /* 0x0000000416007981 */ /* 0x000ee8000c1e1900 */
[----:B------:R-:W4:Y:S04]  /*4d90*/  LDG.E R8, desc[UR4][R22.64+0x4] ;  /* 0x0000040416087981 */ /* 0x000f28000c1e1900 */
[----:B0-----:R-:W5:Y:S01]  /*4da0*/  LDG.E R10, desc[UR4][R22.64+0x8] ;  /* 0x00000804160a7981 */ /* 0x001f62000c1e1900 */
[----:B--2---:R-:W-:-:S04]  /*4db0*/  IMAD.WIDE R4, R4, 0x4, R6 ;  /* 0x0000000404047825 */ /* 0x004fc800078e0206 */
[----:B---3--:R-:W-:Y:S01]  /*4dc0*/  FADD R15, R15, R0 ;  /* 0x000000000f0f7221 */ /* 0x008fe20000000000 */
[----:B----4-:R-:W-:-:S04]  /*4dd0*/  FADD R17, R17, R8 ;  /* 0x0000000811117221 */ /* 0x010fc80000000000 */
[----:B------:R-:W-:Y:S01]  /*4de0*/  STG.E desc[UR4][R22.64], R15 ;  /* 0x0000000f16007986 */ /* 0x000fe2000c101904 */
[----:B-----5:R-:W-:-:S03]  /*4df0*/  FADD R19, R19, R10 ;  /* 0x0000000a13137221 */ /* 0x020fc60000000000 */
[----:B------:R-:W-:Y:S04]  /*4e00*/  STG.E desc[UR4][R22.64+0x4], R17 ;  /* 0x0000041116007986 */ /* 0x000fe8000c101904 */
[----:B------:R-:W-:Y:S04]  /*4e10*/  STG.E desc[UR4][R22.64+0x8], R19 ;  /* 0x0000081316007986 */ /* 0x000fe8000c101904 */
[----:B-1----:R-:W2:Y:S02]  /*4e20*/  LDG.E R3, desc[UR4][R4.64] ;  /* 0x0000000404037981 */ /* 0x002ea4000c1e1900 */
[----:B--2---:R-:W-:-:S04]  /*4e30*/  FSETP.GEU.AND P0, PT, R3, R20, PT ;  /* 0x000000140300720b */ /* 0x004fc80003f0e000 */
[----:B------:R-:W-:-:S05]  /*4e40*/  FSEL R3, R20, R3, !P0 ;  /* 0x0000000314037208 */ /* 0x000fca0004000000 */
[----:B------:R-:W-:Y:S01]  /*4e50*/  STG.E desc[UR4][R4.64], R3 ;  /* 0x0000000304007986 */ /* 0x000fe2000c101904 */
[----:B------:R-:W-:Y:S05]  /*4e60*/  EXIT ;  /* 0x000000000000794d */ /* 0x000fea0003800000 */
        .weak           $__internal_1_$__cuda_sm20_sqrt_rn_f32_slowpath
        .type           $__internal_1_$__cuda_sm20_sqrt_rn_f32_slowpath,@function
        .size           $__internal_1_$__cuda_sm20_sqrt_rn_f32_slowpath,($__internal_2_$__cuda_sm3x_div_rn_noftz_f32_slowpath - $__internal_1_$__cuda_sm20_sqrt_rn_f32_slowpath)
$__internal_1_$__cuda_sm20_sqrt_rn_f32_slowpath:
[----:B------:R-:W-:-:S13]  /*4e70*/  LOP3.LUT P0, RZ, R0, 0x7fffffff, RZ, 0xc0, !PT ;  /* 0x7fffffff00ff7812 */ /* 0x000fda000780c0ff */
[----:B------:R-:W-:Y:S01]  /*4e80*/  @!P0 MOV R17, R0 ;  /* 0x0000000000118202 */ /* 0x000fe20000000f00 */
[----:B------:R-:W-:Y:S06]  /*4e90*/  @!P0 BRA `(.L_x_82) ;  /* 0x0000000000408947 */ /* 0x000fec0003800000 */
[----:B------:R-:W-:-:S13]  /*4ea0*/  FSETP.GEU.FTZ.AND P0, PT, R0, RZ, PT ;  /* 0x000000ff0000720b */ /* 0x000fda0003f1e000 */
[----:B------:R-:W-:Y:S01]  /*4eb0*/  @!P0 MOV R17, 0x7fffffff ;  /* 0x7fffffff00118802 */ /* 0x000fe20000000f00 */
[----:B------:R-:W-:Y:S06]  /*4ec0*/  @!P0 BRA `(.L_x_82) ;  /* 0x0000000000348947 */ /* 0x000fec0003800000 */
[----:B------:R-:W-:-:S13]  /*4ed0*/  FSETP.GTU.FTZ.AND P0, PT, |R0|, +INF , PT ;  /* 0x7f8000000000780b */ /* 0x000fda0003f1c200 */
[----:B------:R-:W-:Y:S01]  /*4ee0*/  @P0 FADD.FTZ R17, R0, 1 ;  /* 0x3f80000000110421 */ /* 0x000fe20000010000 */
[----:B------:R-:W-:Y:S06]  /*4ef0*/  @P0 BRA `(.L_x_82) ;  /* 0x0000000000280947 */ /* 0x000fec0003800000 */
[----:B------:R-:W-:-:S13]  /*4f00*/  FSETP.NEU.FTZ.AND P0, PT, |R0|, +INF , PT ;  /* 0x7f8000000000780b */ /* 0x000fda0003f1d200 */
[----:B------:R-:W-:-:S04]  /*4f10*/  @P0 FFMA R22, R0, 1.84467440737095516160e+19, RZ ;  /* 0x5f80000000160823 */ /* 0x000fc800000000ff */
[----:B------:R-:W0:Y:S02]  /*4f20*/  @P0 MUFU.RSQ R19, R22 ;  /* 0x0000001600130308 */ /* 0x000e240000001400 */
[----:B0-----:R-:W-:Y:S01]  /*4f30*/  @P0 FMUL.FTZ R15, R22, R19 ;  /* 0x00000013160f0220 */ /* 0x001fe20000410000 */
[----:B------:R-:W-:-:S03]  /*4f40*/  @P0 FMUL.FTZ R20, R19, 0.5 ;  /* 0x3f00000013140820 */ /* 0x000fc60000410000 */
[----:B------:R-:W-:-:S04]  /*4f50*/  @P0 FADD.FTZ R17, -R15, -RZ ;  /* 0x800000ff0f110221 */ /* 0x000fc80000010100 */
[----:B------:R-:W-:Y:S01]  /*4f60*/  @P0 FFMA R24, R15, R17, R22 ;  /* 0x000000110f180223 */ /* 0x000fe20000000016 */
[----:B------:R-:W-:-:S03]  /*4f70*/  @!P0 MOV R17, R0 ;  /* 0x0000000000118202 */ /* 0x000fc60000000f00 */
[----:B------:R-:W-:-:S04]  /*4f80*/  @P0 FFMA R20, R24, R20, R15 ;  /* 0x0000001418140223 */ /* 0x000fc8000000000f */
[----:B------:R-:W-:-:S07]  /*4f90*/  @P0 FMUL.FTZ R17, R20, 2.3283064365386962891e-10 ;  /* 0x2f80000014110820 */ /* 0x000fce0000410000 */
.L_x_82:
[----:B------:R-:W-:-:S04]  /*4fa0*/  HFMA2 R19, -RZ, RZ, 0, 0 ;  /* 0x00000000ff137431 */ /* 0x000fc800000001ff */
[----:B------:R-:W-:Y:S05]  /*4fb0*/  RET.REL.NODEC R18 `(_Z12bounceKerneli) ;  /* 0xffffffb012107950 */ /* 0x000fea0003c3ffff */
        .weak           $__internal_2_$__cuda_sm3x_div_rn_noftz_f32_slowpath
        .type           $__internal_2_$__cuda_sm3x_div_rn_noftz_f32_slowpath,@function
        .size           $__internal_2_$__cuda_sm3x_div_rn_noftz_f32_slowpath,(.L_x_101 - $__internal_2_$__cuda_sm3x_div_rn_noftz_f32_slowpath)
$__internal_2_$__cuda_sm3x_div_rn_noftz_f32_slowpath:
[----:B------:R-:W-:Y:S01]  /*4fc0*/  SHF.R.U32.HI R22, RZ, 0x17, R0 ;  /* 0x00000017ff167819 */ /* 0x000fe20000011600 */
[----:B------:R-:W-:Y:S01]  /*4fd0*/  BSSY.RECONVERGENT B1, `(.L_x_83) ;  /* 0x0000062000017945 */ /* 0x000fe20003800200 */
[----:B------:R-:W-:Y:S02]  /*4fe0*/  SHF.R.U32.HI R29, RZ, 0x17, R3 ;  /* 0x00000017ff1d7819 */ /* 0x000fe40000011603 */
[----:B------:R-:W-:Y:S02]  /*4ff0*/  LOP3.LUT R22, R22, 0xff, RZ, 0xc0, !PT ;  /* 0x000000ff16167812 */ /* 0x000fe400078ec0ff */
[----:B------:R-:W-:Y:S02]  /*5000*/  LOP3.LUT R29, R29, 0xff, RZ, 0xc0, !PT ;  /* 0x000000ff1d1d7812 */ /* 0x000fe400078ec0ff */
[----:B------:R-:W-:Y:S02]  /*5010*/  IADD3 R30, PT, PT, R22, -0x1, RZ ;  /* 0xffffffff161e7810 */ /* 0x000fe40007ffe0ff */
[----:B------:R-:W-:-:S02]  /*5020*/  IADD3 R31, PT, PT, R29, -0x1, RZ ;  /* 0xffffffff1d1f7810 */ /* 0x000fc40007ffe0ff */
[----:B------:R-:W-:-:S04]  /*5030*/  ISETP.GT.U32.AND P0, PT, R30, 0xfd, PT ;  /* 0x000000fd1e00780c */ /* 0x000fc80003f04070 */
[----:B------:R-:W-:-:S13]  /*5040*/  ISETP.GT.U32.OR P0, PT, R31, 0xfd, P0 ;  /* 0x000000fd1f00780c */ /* 0x000fda0000704470 */
[----:B------:R-:W-:Y:S01]  /*5050*/  @!P0 MOV R23, RZ ;  /* 0x000000ff00178202 */ /* 0x000fe20000000f00 */
        /* <DEDUP_REMOVED lines=19> */
[----:B------:R-:W-:Y:S01]  /*5190*/  @P0 MOV R23, RZ ;  /* 0x000000ff00170202 */ /* 0x000fe20000000f00 */
[----:B------:R-:W-:Y:S01]  /*51a0*/  @!P0 FFMA R3, R3, 1.84467440737095516160e+19, RZ ;  /* 0x5f80000003038823 */ /* 0x000fe200000000ff */
[----:B------:R-:W-:Y:S01]  /*51b0*/  @!P0 MOV R23, 0xffffffc0 ;  /* 0xffffffc000178802 */ /* 0x000fe20000000f00 */
[----:B------:R-:W-:-:S03]  /*51c0*/  @!P1 FFMA R0, R0, 1.84467440737095516160e+19, RZ ;  /* 0x5f80000000009823 */ /* 0x000fc600000000ff */
[----:B------:R-:W-:-:S07]  /*51d0*/  @!P1 IADD3 R23, PT, PT, R23, 0x40, RZ ;  /* 0x0000004017179810 */ /* 0x000fce0007ffe0ff */
.L_x_84:
[----:B------:R-:W-:Y:S01]  /*51e0*/  LEA R31, R22, 0xc0800000, 0x17 ;  /* 0xc0800000161f7811 */ /* 0x000fe200078eb8ff */
[----:B------:R-:W-:Y:S01]  /*51f0*/  BSSY.RECONVERGENT B2, `(.L_x_89) ;  /* 0x0000036000027945 */ /* 0x000fe20003800200 */
[----:B------:R-:W-:Y:S02]  /*5200*/  IADD3 R29, PT, PT, R29, -0x7f, RZ ;  /* 0xffffff811d1d7810 */ /* 0x000fe40007ffe0ff */
[----:B------:R-:W-:Y:S02]  /*5210*/  IADD3 R32, PT, PT, -R31, R0, RZ ;  /* 0x000000001f207210 */ /* 0x000fe40007ffe1ff */
[C---:B------:R-:W-:Y:S01]  /*5220*/  IADD3 R22, PT, PT, R29.reuse, 0x7f, -R22 ;  /* 0x0000007f1d167810 */ /* 0x040fe20007ffe816 */
[----:B------:R-:W-:Y:S01]  /*5230*/  IMAD R0, R29, -0x800000, R3 ;  /* 0xff8000001d007824 */ /* 0x000fe200078e0203 */
[----:B------:R-:W0:Y:S01]  /*5240*/  MUFU.RCP R30, R32 ;  /* 0x00000020001e7308 */ /* 0x000e220000001000 */
[----:B------:R-:W-:Y:S01]  /*5250*/  FADD.FTZ R31, -R32, -RZ ;  /* 0x800000ff201f7221 */ /* 0x000fe20000010100 */
[----:B------:R-:W-:-:S03]  /*5260*/  IADD3 R23, PT, PT, R22, R23, RZ ;  /* 0x0000001716177210 */ /* 0x000fc60007ffe0ff */
        /* <DEDUP_REMOVED lines=8> */
[----:B------:R-:W-:-:S04]  /*52f0*/  LOP3.LUT R22, R3, 0xff, RZ, 0xc0, !PT ;  /* 0x000000ff03167812 */ /* 0x000fc800078ec0ff */
[----:B------:R-:W-:-:S04]  /*5300*/  IADD3 R3, PT, PT, R22, R23, RZ ;  /* 0x0000001716037210 */ /* 0x000fc80007ffe0ff */
[----:B------:R-:W-:-:S04]  /*5310*/  IADD3 R22, PT, PT, R3, -0x1, RZ ;  /* 0xffffffff03167810 */ /* 0x000fc80007ffe0ff */
        /* <DEDUP_REMOVED lines=9> */
[-CC-:B------:R-:W-:Y:S01]  /*53b0*/  FFMA.RZ R22, R33, R31.reuse, R30.reuse ;  /* 0x0000001f21167223 */ /* 0x180fe2000000c01e */
[----:B------:R-:W-:Y:S01]  /*53c0*/  IADD3 R29, PT, PT, R3, 0x20, RZ ;  /* 0x00000020031d7810 */ /* 0x000fe20007ffe0ff */
[CCC-:B------:R-:W-:Y:S01]  /*53d0*/  FFMA.RP R23, R33.reuse, R31.reuse, R30.reuse ;  /* 0x0000001f21177223 */ /* 0x1c0fe2000000801e */
[----:B------:R-:W-:Y:S01]  /*53e0*/  FFMA.RM R30, R33, R31, R30 ;  /* 0x0000001f211e7223 */ /* 0x000fe2000000401e */
[C---:B------:R-:W-:Y:S02]  /*53f0*/  ISETP.NE.AND P2, PT, R3.reuse, RZ, PT ;  /* 0x000000ff0300720c */ /* 0x040fe40003f45270 */
[----:B------:R-:W-:Y:S02]  /*5400*/  LOP3.LUT R22, R22, 0x7fffff, RZ, 0xc0, !PT ;  /* 0x007fffff16167812 */ /* 0x000fe400078ec0ff */
[----:B------:R-:W-:Y:S02]  /*5410*/  ISETP.NE.AND P1, PT, R3, RZ, PT ;  /* 0x000000ff0300720c */ /* 0x000fe40003f25270 */
[----:B------:R-:W-:-:S02]  /*5420*/  LOP3.LUT R22, R22, 0x800000, RZ, 0xfc, !PT ;  /* 0x0080000016167812 */ /* 0x000fc400078efcff */
[----:B------:R-:W-:Y:S02]  /*5430*/  IADD3 R3, PT, PT, -R3, RZ, RZ ;  /* 0x000000ff03037210 */ /* 0x000fe40007ffe1ff */
[----:B------:R-:W-:Y:S02]  /*5440*/  SHF.L.U32 R29, R22, R29, RZ ;  /* 0x0000001d161d7219 */ /* 0x000fe400000006ff */
[----:B------:R-:W-:Y:S02]  /*5450*/  FSETP.NEU.FTZ.AND P0, PT, R23, R30, PT ;  /* 0x0000001e1700720b */ /* 0x000fe40003f1d000 */
[----:B------:R-:W-:Y:S02]  /*5460*/  SEL R3, R3, RZ, P2 ;  /* 0x000000ff03037207 */ /* 0x000fe40001000000 */
[----:B------:R-:W-:Y:S02]  /*5470*/  ISETP.NE.AND P1, PT, R29, RZ, P1 ;  /* 0x000000ff1d00720c */ /* 0x000fe40000f25270 */
[----:B------:R-:W-:-:S02]  /*5480*/  SHF.R.U32.HI R3, RZ, R3, R22 ;  /* 0x00000003ff037219 */ /* 0x000fc40000011616 */
[----:B------:R-:W-:Y:S02]  /*5490*/  PLOP3.LUT P0, PT, P0, P1, PT, 0xf8, 0x8f ;  /* 0x00000000008f781c */ /* 0x000fe40000703f70 */
[----:B------:R-:W-:Y:S02]  /*54a0*/  SHF.R.U32.HI R23, RZ, 0x1, R3 ;  /* 0x00000001ff177819 */ /* 0x000fe40000011603 */
[----:B------:R-:W-:-:S04]  /*54b0*/  SEL R22, RZ, 0x1, !P0 ;  /* 0x00000001ff167807 */ /* 0x000fc80004000000 */
[----:B------:R-:W-:-:S04]  /*54c0*/  LOP3.LUT R22, R22, 0x1, R23, 0xf8, !PT ;  /* 0x0000000116167812 */ /* 0x000fc800078ef817 */
[----:B------:R-:W-:-:S04]  /*54d0*/  LOP3.LUT R22, R22, R3, RZ, 0xc0, !PT ;  /* 0x0000000316167212 */ /* 0x000fc800078ec0ff */
[----:B------:R-:W-:-:S04]  /*54e0*/  IADD3 R23, PT, PT, R23, R22, RZ ;  /* 0x0000001617177210 */ /* 0x000fc80007ffe0ff */
[----:B------:R-:W-:Y:S01]  /*54f0*/  LOP3.LUT R0, R23, R0, RZ, 0xfc, !PT ;  /* 0x0000000017007212 */ /* 0x000fe200078efcff */
[----:B------:R-:W-:Y:S06]  /*5500*/  BRA `(.L_x_92) ;  /* 0x0000000000107947 */ /* 0x000fec0003800000 */
.L_x_91:
[----:B------:R-:W-:-:S04]  /*5510*/  LOP3.LUT R0, R0, 0x80000000, RZ, 0xc0, !PT ;  /* 0x8000000000007812 */ /* 0x000fc800078ec0ff */
[----:B------:R-:W-:Y:S01]  /*5520*/  LOP3.LUT R0, R0, 0x7f800000, RZ, 0xfc, !PT ;  /* 0x7f80000000007812 */ /* 0x000fe200078efcff */
[----:B------:R-:W-:Y:S06]  /*5530*/  BRA `(.L_x_92) ;  /* 0x0000000000047947 */ /* 0x000fec0003800000 */
.L_x_90:
[----:B------:R-:W-:-:S07]  /*5540*/  LEA R0, R23, R0, 0x17 ;  /* 0x0000000017007211 */ /* 0x000fce00078eb8ff */
.L_x_92:
[----:B------:R-:W-:Y:S05]  /*5550*/  BSYNC.RECONVERGENT B2 ;  /* 0x0000000000027941 */ /* 0x000fea0003800200 */
.L_x_89:
[----:B------:R-:W-:Y:S05]  /*5560*/  BRA `(.L_x_93) ;  /* 0x0000000000207947 */ /* 0x000fea0003800000 */
.L_x_88:
[----:B------:R-:W-:-:S04]  /*5570*/  LOP3.LUT R0, R0, 0x80000000, R3, 0x48, !PT ;  /* 0x8000000000007812 */ /* 0x000fc800078e4803 */
[----:B------:R-:W-:Y:S01]  /*5580*/  LOP3.LUT R0, R0, 0x7f800000, RZ, 0xfc, !PT ;  /* 0x7f80000000007812 */ /* 0x000fe200078efcff */
[----:B------:R-:W-:Y:S06]  /*5590*/  BRA `(.L_x_93) ;  /* 0x0000000000147947 */ /* 0x000fec0003800000 */
.L_x_87:
[----:B------:R-:W-:Y:S01]  /*55a0*/  LOP3.LUT R0, R0, 0x80000000, R3, 0x48, !PT ;  /* 0x8000000000007812 */ /* 0x000fe200078e4803 */
[----:B------:R-:W-:Y:S06]  /*55b0*/  BRA `(.L_x_93) ;  /* 0x00000000000c7947 */ /* 0x000fec0003800000 */
.L_x_86:
[----:B------:R-:W0:Y:S01]  /*55c0*/  MUFU.RSQ R0, -QNAN ;  /* 0xffc0000000007908 */ /* 0x000e220000001400 */
[----:B------:R-:W-:Y:S05]  /*55d0*/  BRA `(.L_x_93) ;  /* 0x0000000000047947 */ /* 0x000fea0003800000 */
.L_x_85:
[----:B------:R-:W-:-:S07]  /*55e0*/  FADD.FTZ R0, R3, R0 ;  /* 0x0000000003007221 */ /* 0x000fce0000010000 */
.L_x_93:
[----:B------:R-:W-:Y:S05]  /*55f0*/  BSYNC.RECONVERGENT B1 ;  /* 0x0000000000017941 */ /* 0x000fea0003800200 */
.L_x_83:
[----:B------:R-:W-:-:S04]  /*5600*/  HFMA2 R3, -RZ, RZ, 0, 0 ;  /* 0x00000000ff037431 */ /* 0x000fc800000001ff */
[----:B0-----:R-:W-:Y:S05]  /*5610*/  RET.REL.NODEC R2 `(_Z12bounceKerneli) ;  /* 0xffffffa802787950 */ /* 0x001fea0003c3ffff */
.L_x_94:
        /* <DEDUP_REMOVED lines=14> */
.L_x_101:


//--------------------- .text._Z19set_triangle_kernel6float3S_S_ifffff --------------------------
	.section	.text._Z19set_triangle_kernel6float3S_S_ifffff,"ax",@progbits
	.align	128
        .global         _Z19set_triangle_kernel6float3S_S_ifffff
        .type           _Z19set_triangle_kernel6float3S_S_ifffff,@function
        .size           _Z19set_triangle_kernel6float3S_S_ifffff,(.L_x_104 - _Z19set_triangle_kernel6float3S_S_ifffff)
        .other          _Z19set_triangle_kernel6float3S_S_ifffff,@"STO_CUDA_ENTRY STV_DEFAULT"
_Z19set_triangle_kernel6float3S_S_ifffff:
.text._Z19set_triangle_kernel6float3S_S_ifffff:
[----:B------:R-:W-:Y:S08]  /*0000*/  LDC R1, c[0x0][0x37c] ;  /* 0x0000df00ff017b82 */ /* 0x000ff00000000800 */
[----:B------:R-:W0:Y:S01]  /*0010*/  LDC.64 R10, c[0x0][0x390] ;  /* 0x0000e400ff0a7b82 */ /* 0x000e220000000a00 */
[----:B------:R-:W1:Y:S07]  /*0020*/  LDCU.64 UR4, c[0x0][0x358] ;  /* 0x00006b00ff0477ac */ /* 0x000e6e0008000a00 */
[----:B------:R-:W0:Y:S08]  /*0030*/  LDC.64 R18, c[0x0][0x380] ;  /* 0x0000e000ff127b82 */ /* 0x000e300000000a00 */
[----:B------:R-:W2:Y:S08]  /*0040*/  LDC.64 R8, c[0x0][0x388] ;  /* 0x0000e200ff087b82 */ /* 0x000eb00000000a00 */
[----:B------:R-:W3:Y:S08]  /*0050*/  LDC.64 R2, c[0x4][0x18] ;  /* 0x01000600ff027b82 */ /* 0x000ef00000000a00 */
[----:B------:R-:W3:Y:S01]  /*0060*/  LDC.64 R4, c[0x0][0x3a0] ;  /* 0x0000e800ff047b82 */ /* 0x000ee20000000a00 */
[C-C-:B0-----:R-:W-:Y:S01]  /*0070*/  FADD R15, -R19.reuse, R10.reuse ;  /* 0x0000000a130f7221 */ /* 0x141fe20000000100 */
[----:B------:R-:W-:-:S03]  /*0080*/  FADD R27, R19, -R10 ;  /* 0x8000000a131b7221 */ /* 0x000fc60000000000 */
[----:B------:R-:W-:-:S03]  /*0090*/  FMUL R0, R15, R15 ;  /* 0x0000000f0f007220 */ /* 0x000fc60000400000 */
[----:B------:R-:W0:Y:S01]  /*00a0*/  LDC.64 R6, c[0x0][0x398] ;  /* 0x0000e600ff067b82 */ /* 0x000e220000000a00 */
[----:B--2---:R-:W-:Y:S01]  /*00b0*/  FADD R17, -R18, R9 ;  /* 0x0000000912117221 */ /* 0x004fe20000000100 */
[C-C-:B------:R-:W-:Y:S01]  /*00c0*/  FADD R21, -R8.reuse, R11.reuse ;  /* 0x0000000b08157221 */ /* 0x140fe20000000100 */
[----:B------:R-:W-:Y:S01]  /*00d0*/  FADD R20, R8, -R11 ;  /* 0x8000000b08147221 */ /* 0x000fe20000000000 */
[----:B------:R-:W-:Y:S01]  /*00e0*/  FADD R23, R18, -R9 ;  /* 0x8000000912177221 */ /* 0x000fe20000000000 */
[----:B------:R-:W-:-:S04]  /*00f0*/  FFMA R0, R17, R17, R0 ;  /* 0x0000001111007223 */ /* 0x000fc80000000000 */
[----:B------:R-:W-:Y:S01]  /*0100*/  FFMA R13, R21, R21, R0 ;  /* 0x00000015150d7223 */ /* 0x000fe20000000000 */
[----:B---3--:R-:W-:-:S04]  /*0110*/  IMAD.WIDE R2, R5, 0x54, R2 ;  /* 0x0000005405027825 */ /* 0x008fc800078e0202 */
[C-C-:B------:R-:W-:Y:S01]  /*0120*/  FADD R14, R8.reuse, -R4.reuse ;  /* 0x80000004080e7221 */ /* 0x140fe20000000000 */
[----:B------:R-:W-:Y:S01]  /*0130*/  FADD R0, -R8, R4 ;  /* 0x0000000408007221 */ /* 0x000fe20000000100 */
[----:B-1----:R-:W-:Y:S01]  /*0140*/  STG.E desc[UR4][R2.64+0x8], R8 ;  /* 0x0000080802007986 */ /* 0x002fe2000c101904 */
[----:B0-----:R-:W-:-:S03]  /*0150*/  FADD R22, R18, -R6 ;  /* 0x8000000612167221 */ /* 0x001fc60000000000 */
[----:B------:R0:W-:Y:S01]  /*0160*/  STG.E desc[UR4][R2.64+0xc], R9 ;  /* 0x00000c0902007986 */ /* 0x0001e2000c101904 */
[C-C-:B------:R-:W-:Y:S01]  /*0170*/  FADD R24, R19.reuse, -R7.reuse ;  /* 0x8000000713187221 */ /* 0x140fe20000000000 */
[----:B------:R-:W-:Y:S01]  /*0180*/  FADD R16, -R19, R7 ;  /* 0x0000000713107221 */ /* 0x000fe20000000100 */
[----:B------:R-:W-:Y:S01]  /*0190*/  FMUL R29, R27, R22 ;  /* 0x000000161b1d7220 */ /* 0x000fe20000400000 */
[----:B------:R1:W-:Y:S01]  /*01a0*/  STG.E desc[UR4][R2.64+0x20], R4 ;  /* 0x0000200402007986 */ /* 0x0003e2000c101904 */
[C---:B------:R-:W-:Y:S01]  /*01b0*/  FMUL R26, R20.reuse, R24 ;  /* 0x00000018141a7220 */ /* 0x040fe20000400000 */
[----:B------:R-:W-:Y:S01]  /*01c0*/  FMUL R20, R20, R22 ;  /* 0x0000001614147220 */ /* 0x000fe20000400000 */
[----:B------:R-:W-:Y:S01]  /*01d0*/  FFMA R29, R23, R24, -R29 ;  /* 0x00000018171d7223 */ /* 0x000fe2000000081d */
[----:B------:R-:W-:Y:S01]  /*01e0*/  STG.E desc[UR4][R2.64+0x14], R11 ;  /* 0x0000140b02007986 */ /* 0x000fe2000c101904 */
[-C--:B------:R-:W-:Y:S01]  /*01f0*/  FFMA R27, R27, R14.reuse, -R26 ;  /* 0x0000000e1b1b7223 */ /* 0x080fe2000000081a */
[----:B------:R-:W-:Y:S01]  /*0200*/  FFMA R25, R23, R14, -R20 ;  /* 0x0000000e17197223 */ /* 0x000fe20000000814 */
[----:B------:R-:W-:Y:S01]  /*0210*/  FMUL R14, R15, R16 ;  /* 0x000000100f0e7220 */ /* 0x000fe20000400000 */
[----:B0-----:R-:W0:Y:S01]  /*0220*/  LDC.64 R8, c[0x4][0x20] ;  /* 0x01000800ff087b82 */ /* 0x001e220000000a00 */
[----:B------:R2:W-:Y:S01]  /*0230*/  STG.E desc[UR4][R2.64+0x48], R13 ;  /* 0x0000480d02007986 */ /* 0x0005e2000c101904 */
[----:B-1----:R-:W-:-:S03]  /*0240*/  FADD R4, -R18, R6 ;  /* 0x0000000612047221 */ /* 0x002fc60000000100 */
[----:B------:R-:W-:Y:S01]  /*0250*/  STG.E desc[UR4][R2.64+0x18], R6 ;  /* 0x0000180602007986 */ /* 0x000fe2000c101904 */
[----:B------:R-:W-:-:S03]  /*0260*/  FFMA R14, R17, R4, R14 ;  /* 0x00000004110e7223 */ /* 0x000fc6000000000e */
[----:B------:R1:W-:Y:S01]  /*0270*/  STG.E desc[UR4][R2.64+0x10], R10 ;  /* 0x0000100a02007986 */ /* 0x0003e2000c101904 */
[----:B--2---:R-:W2:Y:S03]  /*0280*/  LDC.64 R12, c[0x0][0x3a8] ;  /* 0x0000ea00ff0c7b82 */ /* 0x004ea60000000a00 */
[----:B------:R3:W-:Y:S04]  /*0290*/  STG.E desc[UR4][R2.64+0x1c], R7 ;  /* 0x00001c0702007986 */ /* 0x0007e8000c101904 */
[----:B------:R4:W-:Y:S01]  /*02a0*/  STG.E desc[UR4][R2.64+0x4], R19 ;  /* 0x0000041302007986 */ /* 0x0009e2000c101904 */
[----:B-1----:R-:W1:Y:S03]  /*02b0*/  LDC.64 R10, c[0x0][0x3b0] ;  /* 0x0000ec00ff0a7b82 */ /* 0x002e660000000a00 */
[----:B------:R-:W-:Y:S01]  /*02c0*/  STG.E desc[UR4][R2.64], R18 ;  /* 0x0000001202007986 */ /* 0x000fe2000c101904 */
[----:B0-----:R-:W-:-:S04]  /*02d0*/  IMAD.WIDE R8, R5, 0x14, R8 ;  /* 0x0000001405087825 */ /* 0x001fc800078e0208 */
[----:B---3--:R-:W-:Y:S01]  /*02e0*/  FMUL R7, R16, R16 ;  /* 0x0000001010077220 */ /* 0x008fe20000400000 */
[----:B------:R-:W-:Y:S01]  /*02f0*/  STG.E desc[UR4][R2.64+0x34], R15 ;  /* 0x0000340f02007986 */ /* 0x000fe2000c101904 */
[----:B------:R-:W0:Y:S02]  /*0300*/  LDC R6, c[0x0][0x3b8] ;  /* 0x0000ee00ff067b82 */ /* 0x000e240000000800 */
[----:B----4-:R-:W-:Y:S01]  /*0310*/  FFMA R19, R4, R4, R7 ;  /* 0x0000000404137223 */ /* 0x010fe20000000007 */
[-C--:B------:R-:W-:Y:S01]  /*0320*/  FFMA R7, R21, R0.reuse, R14 ;  /* 0x0000000015077223 */ /* 0x080fe2000000000e */
[----:B------:R-:W-:Y:S02]  /*0330*/  STG.E desc[UR4][R2.64+0x40], R16 ;  /* 0x0000401002007986 */ /* 0x000fe4000c101904 */
[----:B------:R-:W-:Y:S02]  /*0340*/  FFMA R19, R0, R0, R19 ;  /* 0x0000000000137223 */ /* 0x000fe40000000013 */
[----:B------:R-:W-:Y:S04]  /*0350*/  STG.E desc[UR4][R2.64+0x30], R17 ;  /* 0x0000301102007986 */ /* 0x000fe8000c101904 */
        /* <DEDUP_REMOVED lines=8> */
[----:B--2---:R-:W-:Y:S04]  /*03e0*/  STG.E desc[UR4][R8.64], R12 ;  /* 0x0000000c08007986 */ /* 0x004fe8000c101904 */
[----:B------:R-:W-:Y:S04]  /*03f0*/  STG.E desc[UR4][R8.64+0x4], R13 ;  /* 0x0000040d08007986 */ /* 0x000fe8000c101904 */
[----:B-1----:R-:W-:Y:S04]  /*0400*/  STG.E desc[UR4][R8.64+0x8], R10 ;  /* 0x0000080a08007986 */ /* 0x002fe8000c101904 */
[----:B------:R-:W-:Y:S04]  /*0410*/  STG.E desc[UR4][R8.64+0xc], R11 ;  /* 0x00000c0b08007986 */ /* 0x000fe8000c101904 */
[----:B0-----:R-:W-:Y:S01]  /*0420*/  STG.E desc[UR4][R8.64+0x10], R6 ;  /* 0x0000100608007986 */ /* 0x001fe2000c101904 */
[----:B------:R-:W-:Y:S05]  /*0430*/  EXIT ;  /* 0x000000000000794d */ /* 0x000fea0003800000 */
.L_x_95:
        /* <DEDUP_REMOVED lines=12> */
.L_x_104:


//--------------------- .text._Z9init_cube6float3fifffff --------------------------
	.section	.text._Z9init_cube6float3fifffff,"ax",@progbits
	.align	128
        .global         _Z9init_cube6float3fifffff
        .type           _Z9init_cube6float3fifffff,@function
        .size           _Z9init_cube6float3fifffff,(.L_x_105 - _Z9init_cube6float3fifffff)
        .other          _Z9init_cube6float3fifffff,@"STO_CUDA_ENTRY STV_DEFAULT"
_Z9init_cube6float3fifffff:
.text._Z9init_cube6float3fifffff:
[----:B------:R-:W-:Y:S08]  /*0000*/  LDC R1, c[0x0][0x37c] ;  /* 0x0000df00ff017b82 */ /* 0x000ff00000000800 */
[----:B------:R-:W0:Y:S01]  /*0010*/  LDC.64 R20, c[0x0][0x380] ;  /* 0x0000e000ff147b82 */ /* 0x000e220000000a00 */
[----:B------:R-:W1:Y:S01]  /*0020*/  LDCU.64 UR4, c[0x4][0x18] ;  /* 0x01000300ff0477ac */ /* 0x000e620008000a00 */
[----:B------:R-:W1:Y:S06]  /*0030*/  LDCU.128 UR8, c[0x0][0x390] ;  /* 0x00007200ff0877ac */ /* 0x000e6c0008000c00 */
[----:B------:R-:W2:Y:S01]  /*0040*/  LDC.64 R16, c[0x0][0x388] ;  /* 0x0000e200ff107b82 */ /* 0x000ea20000000a00 */
[----:B------:R-:W3:Y:S01]  /*0050*/  LDCU.64 UR14, c[0x0][0x358] ;  /* 0x00006b00ff0e77ac */ /* 0x000ee20008000a00 */
[----:B-1----:R-:W-:Y:S01]  /*0060*/  UIMAD.WIDE UR4, UR8, 0x54, UR4 ;  /* 0x00000054080478a5 */ /* 0x002fe2000f8e0204 */
[----:B0-----:R-:W-:Y:S01]  /*0070*/  FADD R10, R21, -R21 ;  /* 0x80000015150a7221 */ /* 0x001fe20000000000 */
[----:B------:R-:W-:-:S04]  /*0080*/  FADD R14, R20, -R20 ;  /* 0x80000014140e7221 */ /* 0x000fc80000000000 */
[----:B------:R-:W-:Y:S01]  /*0090*/  MOV R2, UR4 ;  /* 0x0000000400027c02 */ /* 0x000fe20008000f00 */
[----:B------:R-:W-:Y:S01]  /*00a0*/  IMAD.U32 R18, RZ, RZ, UR4 ;  /* 0x00000004ff127e24 */ /* 0x000fe2000f8e00ff */
[----:B------:R-:W-:Y:S01]  /*00b0*/  MOV R3, UR5 ;  /* 0x0000000500037c02 */ /* 0x000fe20008000f00 */
[----:B--2---:R-:W-:Y:S01]  /*00c0*/  FADD R5, R20, R17 ;  /* 0x0000001114057221 */ /* 0x004fe20000000000 */
[----:B------:R-:W-:Y:S01]  /*00d0*/  MOV R6, UR4 ;  /* 0x0000000400067c02 */ /* 0x000fe20008000f00 */
[--C-:B------:R-:W-:Y:S01]  /*00e0*/  FADD R4, -R17, R21.reuse ;  /* 0x0000001511047221 */ /* 0x100fe20000000100 */
[----:B------:R-:W-:Y:S01]  /*00f0*/  MOV R7, UR5 ;  /* 0x0000000500077c02 */ /* 0x000fe20008000f00 */
[----:B------:R-:W-:Y:S01]  /*0100*/  FADD R0, -R5, R20 ;  /* 0x0000001405007221 */ /* 0x000fe20000000100 */
[----:B---3--:R0:W-:Y:S01]  /*0110*/  STG.E desc[UR14][R2.64], R20 ;  /* 0x0000001402007986 */ /* 0x0081e2000c10190e */
[----:B------:R-:W-:Y:S01]  /*0120*/  MOV R8, UR4 ;  /* 0x0000000400087c02 */ /* 0x000fe20008000f00 */
[----:B------:R-:W-:Y:S01]  /*0130*/  IMAD.U32 R29, RZ, RZ, UR5 ;  /* 0x00000005ff1d7e24 */ /* 0x000fe2000f8e00ff */
[----:B------:R-:W-:Y:S01]  /*0140*/  MOV R9, UR5 ;  /* 0x0000000500097c02 */ /* 0x000fe20008000f00 */
[----:B------:R1:W-:Y:S01]  /*0150*/  STG.E desc[UR14][R6.64+0x4], R21 ;  /* 0x0000041506007986 */ /* 0x0003e2000c10190e */
[----:B------:R-:W-:Y:S01]  /*0160*/  R2UR UR6, R0 ;  /* 0x00000000000672ca */ /* 0x000fe200000e0000 */
[----:B------:R-:W-:Y:S01]  /*0170*/  IMAD.U32 R36, RZ, RZ, UR4 ;  /* 0x00000004ff247e24 */ /* 0x000fe2000f8e00ff */
[----:B------:R-:W-:Y:S01]  /*0180*/  MOV R12, UR4 ;  /* 0x00000004000c7c02 */ /* 0x000fe20008000f00 */
[----:B------:R2:W-:Y:S01]  /*0190*/  STG.E desc[UR14][R8.64+0x8], R16 ;  /* 0x0000081008007986 */ /* 0x0005e2000c10190e */
[----:B------:R-:W-:Y:S01]  /*01a0*/  MOV R13, UR5 ;  /* 0x00000005000d7c02 */ /* 0x000fe20008000f00 */
[--C-:B------:R-:W-:Y:S01]  /*01b0*/  FADD R17, -R17, R16.reuse ;  /* 0x0000001011117221 */ /* 0x100fe20000000100 */
[----:B------:R-:W-:Y:S01]  /*01c0*/  MOV R19, UR5 ;  /* 0x0000000500137c02 */ /* 0x000fe20008000f00 */
[----:B0-----:R-:W-:Y:S01]  /*01d0*/  FADD R2, -R4, R21 ;  /* 0x0000001504027221 */ /* 0x001fe20000000100 */
[----:B------:R-:W-:Y:S01]  /*01e0*/  MOV R22, UR4 ;  /* 0x0000000400167c02 */ /* 0x000fe20008000f00 */
[----:B------:R-:W-:Y:S01]  /*01f0*/  STG.E desc[UR14][R12.64+0xc], R20 ;  /* 0x00000c140c007986 */ /* 0x000fe2000c10190e */
[----:B------:R-:W-:Y:S01]  /*0200*/  MOV R23, UR5 ;  /* 0x0000000500177c02 */ /* 0x000fe20008000f00 */
[----:B-1----:R-:W-:Y:S01]  /*0210*/  FADD R7, R16, -R16 ;  /* 0x8000001010077221 */ /* 0x002fe20000000000 */
[----:B------:R-:W-:Y:S01]  /*0220*/  MOV R24, UR4 ;  /* 0x0000000400187c02 */ /* 0x000fe20008000f00 */
[----:B------:R-:W-:Y:S01]  /*0230*/  STG.E desc[UR14][R18.64+0x10], R4 ;  /* 0x0000100412007986 */ /* 0x000fe2000c10190e */
[----:B------:R-:W-:Y:S01]  /*0240*/  MOV R25, UR5 ;  /* 0x0000000500197c02 */ /* 0x000fe20008000f00 */
[-C--:B------:R-:W-:Y:S01]  /*0250*/  FMUL R6, R2, R7.reuse ;  /* 0x0000000702067220 */ /* 0x080fe20000400000 */
[C---:B------:R-:W-:Y:S01]  /*0260*/  FMUL R0, R14.reuse, R7 ;  /* 0x000000070e007220 */ /* 0x040fe20000400000 */
[-C--:B--2---:R-:W-:Y:S01]  /*0270*/  FMUL R9, R14, R10.reuse ;  /* 0x0000000a0e097220 */ /* 0x084fe20000400000 */
[----:B------:R-:W-:Y:S01]  /*0280*/  MOV R26, UR4 ;  /* 0x00000004001a7c02 */ /* 0x000fe20008000f00 */
[C---:B------:R-:W-:Y:S01]  /*0290*/  FFMA R3, -R7.reuse, R10, R6 ;  /* 0x0000000a07037223 */ /* 0x040fe20000000106 */
[----:B------:R-:W-:Y:S01]  /*02a0*/  MOV R27, UR5 ;  /* 0x00000005001b7c02 */ /* 0x000fe20008000f00 */
[----:B------:R-:W-:Y:S01]  /*02b0*/  STG.E desc[UR14][R22.64+0x14], R16 ;  /* 0x0000141016007986 */ /* 0x000fe2000c10190e */
[----:B------:R-:W-:Y:S01]  /*02c0*/  MOV R28, UR4 ;  /* 0x00000004001c7c02 */ /* 0x000fe20008000f00 */
[----:B------:R-:W-:Y:S01]  /*02d0*/  FFMA R11, -R7, UR6, R0 ;  /* 0x00000006070b7c23 */ /* 0x000fe20008000100 */
[----:B------:R-:W-:Y:S01]  /*02e0*/  FFMA R15, -R2, UR6, R9 ;  /* 0x00000006020f7c23 */ /* 0x000fe20008000109 */
[----:B------:R-:W-:Y:S01]  /*02f0*/  STG.E desc[UR14][R24.64+0x18], R5 ;  /* 0x0000180518007986 */ /* 0x000fe2000c10190e */
[----:B------:R-:W-:Y:S01]  /*0300*/  FADD R9, R4, -R21 ;  /* 0x8000001504097221 */ /* 0x000fe20000000000 */
[----:B------:R-:W-:Y:S01]  /*0310*/  FADD R0, R5, -R20 ;  /* 0x8000001405007221 */ /* 0x000fe20000000000 */
[----:B------:R-:W-:Y:S01]  /*0320*/  MOV R30, UR4 ;  /* 0x00000004001e7c02 */ /* 0x000fe20008000f00 */
[----:B------:R-:W-:Y:S01]  /*0330*/  STG.E desc[UR14][R26.64+0x1c], R21 ;  /* 0x00001c151a007986 */ /* 0x000fe2000c10190e */
[----:B------:R-:W-:-:S02]  /*0340*/  MOV R31, UR5 ;  /* 0x00000005001f7c02 */ /* 0x000fc40008000f00 */
[----:B------:R-:W-:Y:S01]  /*0350*/  MOV R32, UR4 ;  /* 0x0000000400207c02 */ /* 0x000fe20008000f00 */
[----:B------:R-:W-:Y:S01]  /*0360*/  STG.E desc[UR14][R28.64+0x20], R16 ;  /* 0x000020101c007986 */ /* 0x000fe2000c10190e */
[----:B------:R-:W-:Y:S02]  /*0370*/  MOV R33, UR5 ;  /* 0x0000000500217c02 */ /* 0x000fe40008000f00 */
[----:B------:R-:W-:Y:S01]  /*0380*/  MOV R34, UR4 ;  /* 0x0000000400227c02 */ /* 0x000fe20008000f00 */
[----:B------:R0:W-:Y:S01]  /*0390*/  STG.E desc[UR14][R12.64+0x24], R3 ;  /* 0x000024030c007986 */ /* 0x0001e2000c10190e */
[----:B------:R-:W-:-:S03]  /*03a0*/  MOV R35, UR5 ;  /* 0x0000000500237c02 */ /* 0x000fc60008000f00 */
[----:B------:R1:W-:Y:S04]  /*03b0*/  STG.E desc[UR14][R18.64+0x28], R11 ;  /* 0x0000280b12007986 */ /* 0x0003e8000c10190e */
[----:B------:R2:W-:Y:S01]  /*03c0*/  STG.E desc[UR14][R24.64+0x2c], R15 ;  /* 0x00002c0f18007986 */ /* 0x0005e2000c10190e */
[CC--:B0-----:R-:W-:Y:S01]  /*03d0*/  FMUL R3, R10.reuse, R9.reuse ;  /* 0x000000090a037220 */ /* 0x0c1fe20000400000 */
[----:B------:R-:W-:Y:S02]  /*03e0*/  FMUL R13, R10, R10 ;  /* 0x0000000a0a0d7220 */ /* 0x000fe40000400000 */
[----:B------:R0:W-:Y:S01]  /*03f0*/  STG.E desc[UR14][R26.64+0x30], R14 ;  /* 0x0000300e1a007986 */ /* 0x0001e2000c10190e */
[----:B-1----:R-:W-:Y:S01]  /*0400*/  FMUL R11, R9, R9 ;  /* 0x00000009090b7220 */ /* 0x002fe20000400000 */
[----:B------:R-:W-:-:S02]  /*0410*/  FFMA R8, R14, R0, R3 ;  /* 0x000000000e087223 */ /* 0x000fc40000000003 */
[----:B------:R-:W-:Y:S02]  /*0420*/  STG.E desc[UR14][R30.64+0x34], R9 ;  /* 0x000034091e007986 */ /* 0x000fe4000c10190e */
[-C--:B--2---:R-:W-:Y:S02]  /*0430*/  FFMA R15, R7, R7.reuse, R8 ;  /* 0x00000007070f7223 */ /* 0x084fe40000000008 */
[----:B------:R-:W-:Y:S01]  /*0440*/  STG.E desc[UR14][R32.64+0x38], R7 ;  /* 0x0000380720007986 */ /* 0x000fe2000c10190e */
[----:B------:R-:W-:Y:S01]  /*0450*/  FADD R8, R5, -R5 ;  /* 0x8000000505087221 */ /* 0x000fe20000000000 */
[----:B0-----:R-:W-:Y:S01]  /*0460*/  FFMA R14, R14, R14, R11 ;  /* 0x0000000e0e0e7223 */ /* 0x001fe2000000000b */
[----:B------:R-:W-:Y:S01]  /*0470*/  FFMA R26, R0, R0, R13 ;  /* 0x00000000001a7223 */ /* 0x000fe2000000000d */
[----:B------:R-:W-:Y:S01]  /*0480*/  MOV R13, UR5 ;  /* 0x00000005000d7c02 */ /* 0x000fe20008000f00 */
[----:B------:R-:W-:Y:S01]  /*0490*/  STG.E desc[UR14][R28.64+0x3c], R0 ;  /* 0x00003c001c007986 */ /* 0x000fe2000c10190e */
[CC--:B------:R-:W-:Y:S01]  /*04a0*/  FFMA R3, R7.reuse, R7.reuse, R14 ;  /* 0x0000000707037223 */ /* 0x0c0fe2000000000e */
[----:B------:R-:W-:Y:S01]  /*04b0*/  FFMA R37, R7, R7, R26 ;  /* 0x0000000707257223 */ /* 0x000fe2000000001a */
[----:B------:R-:W-:Y:S01]  /*04c0*/  MOV R26, UR4 ;  /* 0x00000004001a7c02 */ /* 0x000fe20008000f00 */
[----:B------:R-:W-:Y:S04]  /*04d0*/  STG.E desc[UR14][R34.64+0x40], R10 ;  /* 0x0000400a22007986 */ /* 0x000fe8000c10190e */
[----:B------:R-:W-:Y:S04]  /*04e0*/  STG.E desc[UR14][R22.64+0x44], R7 ;  /* 0x0000440716007986 */ /* 0x000fe8000c10190e */
[----:B------:R0:W-:Y:S04]  /*04f0*/  STG.E desc[UR14][R24.64+0x48], R3 ;  /* 0x0000480318007986 */ /* 0x0001e8000c10190e */
[----:B------:R1:W-:Y:S04]  /*0500*/  STG.E desc[UR14][R12.64+0x4c], R15 ;  /* 0x00004c0f0c007986 */ /* 0x0003e8000c10190e */
[----:B------:R2:W-:Y:S04]  /*0510*/  STG.E desc[UR14][R18.64+0x50], R37 ;  /* 0x0000502512007986 */ /* 0x0005e8000c10190e */
[----:B------:R-:W-:Y:S01]  /*0520*/  STG.E desc[UR14][R26.64+0x54], R5 ;  /* 0x000054051a007986 */ /* 0x000fe2000c10190e */
[----:B0-----:R-:W-:Y:S01]  /*0530*/  FMUL R3, R2, R8 ;  /* 0x0000000802037220 */ /* 0x001fe20000400000 */
[----:B-1----:R-:W-:-:S02]  /*0540*/  FADD R15, R6, -R6 ;  /* 0x80000006060f7221 */ /* 0x002fc40000000000 */
[----:B------:R-:W-:Y:S01]  /*0550*/  STG.E desc[UR14][R22.64+0x58], R21 ;  /* 0x0000581516007986 */ /* 0x000fe2000c10190e */
[C---:B------:R-:W-:Y:S01]  /*0560*/  FMUL R6, R7.reuse, R8 ;  /* 0x0000000807067220 */ /* 0x040fe20000400000 */
[----:B--2---:R-:W-:Y:S02]  /*0570*/  MOV R37, UR5 ;  /* 0x0000000500257c02 */ /* 0x004fe40008000f00 */
[----:B------:R0:W-:Y:S04]  /*0580*/  STG.E desc[UR14][R28.64+0x5c], R16 ;  /* 0x00005c101c007986 */ /* 0x0001e8000c10190e */
[----:B------:R-:W-:Y:S04]  /*0590*/  STG.E desc[UR14][R30.64+0x60], R20 ;  /* 0x000060141e007986 */ /* 0x000fe8000c10190e */
[----:B------:R1:W-:Y:S04]  /*05a0*/  STG.E desc[UR14][R32.64+0x64], R4 ;  /* 0x0000640420007986 */ /* 0x0003e8000c10190e */
[----:B------:R-:W-:Y:S01]  /*05b0*/  STG.E desc[UR14][R24.64+0x68], R16 ;  /* 0x0000681018007986 */ /* 0x000fe2000c10190e */
[----:B0-----:R-:W-:Y:S01]  /*05c0*/  FFMA R29, R7, R0, -R6 ;  /* 0x00000000071d7223 */ /* 0x001fe20000000806 */
[----:B------:R-:W-:-:S02]  /*05d0*/  MOV R6, UR6 ;  /* 0x0000000600067c02 */ /* 0x000fc40008000f00 */
[----:B------:R0:W-:Y:S01]  /*05e0*/  STG.E desc[UR14][R34.64+0x6c], R5 ;  /* 0x00006c0522007986 */ /* 0x0001e2000c10190e */
[----:B-1----:R-:W-:-:S03]  /*05f0*/  FFMA R33, R2, R0, -R3 ;  /* 0x0000000002217223 */ /* 0x002fc60000000803 */
[----:B------:R-:W-:Y:S01]  /*0600*/  STG.E desc[UR14][R12.64+0x70], R4 ;  /* 0x000070040c007986 */ /* 0x000fe2000c10190e */
[----:B------:R-:W-:-:S03]  /*0610*/  FFMA R32, R8, UR6, R11 ;  /* 0x0000000608207c23 */ /* 0x000fc6000800000b */
[----:B------:R-:W-:Y:S01]  /*0620*/  STG.E desc[UR14][R36.64+0x74], R16 ;  /* 0x0000741024007986 */ /* 0x000fe2000c10190e */
[----:B0-----:R-:W-:-:S03]  /*0630*/  MOV R35, UR6 ;  /* 0x0000000600237c02 */ /* 0x001fc60008000f00 */
[----:B------:R-:W-:Y:S04]  /*0640*/  STG.E desc[UR14][R18.64+0x78], R15 ;  /* 0x0000780f12007986 */ /* 0x000fe8000c10190e */
[----:B------:R0:W-:Y:S04]  /*0650*/  STG.E desc[UR14][R22.64+0x7c], R29 ;  /* 0x00007c1d16007986 */ /* 0x0001e8000c10190e */
[----:B------:R1:W-:Y:S04]  /*0660*/  STG.E desc[UR14][R26.64+0x80], R33 ;  /* 0x000080211a007986 */ /* 0x0003e8000c10190e */
[----:B------:R2:W-:Y:S04]  /*0670*/  STG.E desc[UR14][R24.64+0x84], R35 ;  /* 0x0000842318007986 */ /* 0x0005e8000c10190e */
[----:B------:R3:W-:Y:S01]  /*0680*/  STG.E desc[UR14][R12.64+0x88], R9 ;  /* 0x000088090c007986 */ /* 0x0007e2000c10190e */
[----:B0-----:R-:W-:Y:S01]  /*0690*/  MOV R29, UR5 ;  /* 0x00000005001d7c02 */ /* 0x001fe20008000f00 */
[----:B-1----:R-:W-:-:S02]  /*06a0*/  FFMA R26, R6, UR6, R11 ;  /* 0x00000006061a7c23 */ /* 0x002fc4000800000b */
[----:B------:R-:W-:Y:S01]  /*06b0*/  STG.E desc[UR14][R30.64+0x8c], R7 ;  /* 0x00008c071e007986 */ /* 0x000fe2000c10190e */
[----:B--2---:R-:W-:-:S03]  /*06c0*/  MOV R35, UR5 ;  /* 0x0000000500237c02 */ /* 0x004fc60008000f00 */
[----:B------:R-:W-:Y:S01]  /*06d0*/  STG.E desc[UR14][R18.64+0x90], R8 ;  /* 0x0000900812007986 */ /* 0x000fe2000c10190e */
[----:B---3--:R-:W-:Y:S01]  /*06e0*/  FFMA R12, R8, R8, R11 ;  /* 0x00000008080c7223 */ /* 0x008fe2000000000b */
[CC--:B------:R-:W-:Y:S01]  /*06f0*/  FFMA R11, R7.reuse, R7.reuse, R26 ;  /* 0x00000007070b7223 */ /* 0x0c0fe2000000001a */
[CC--:B------:R-:W-:Y:S01]  /*0700*/  FFMA R13, R7.reuse, R7.reuse, R32 ;  /* 0x00000007070d7223 */ /* 0x0c0fe20000000020 */
[----:B------:R-:W-:Y:S01]  /*0710*/  STG.E desc[UR14][R24.64+0x94], R9 ;  /* 0x0000940918007986 */ /* 0x000fe2000c10190e */
[----:B------:R-:W-:-:S03]  /*0720*/  FFMA R6, R7, R7, R12 ;  /* 0x0000000707067223 */ /* 0x000fc6000000000c */
[----:B------:R-:W-:Y:S04]  /*0730*/  STG.E desc[UR14][R22.64+0x98], R7 ;  /* 0x0000980716007986 */ /* 0x000fe8000c10190e */
[----:B------:R-:W-:Y:S04]  /*0740*/  STG.E desc[UR14][R36.64+0x9c], R11 ;  /* 0x00009c0b24007986 */ /* 0x000fe8000c10190e */
[----:B------:R0:W-:Y:S04]  /*0750*/  STG.E desc[UR14][R28.64+0xa0], R13 ;  /* 0x0000a00d1c007986 */ /* 0x0001e8000c10190e */
[----:B------:R1:W-:Y:S04]  /*0760*/  STG.E desc[UR14][R34.64+0xa4], R6 ;  /* 0x0000a40622007986 */ /* 0x0003e8000c10190e */
[----:B------:R-:W-:Y:S01]  /*0770*/  STG.E desc[UR14][R24.64+0xa8], R20 ;  /* 0x0000a81418007986 */ /* 0x000fe2000c10190e */
[----:B0-----:R-:W-:-:S03]  /*0780*/  FADD R13, R17, -R17 ;  /* 0x80000011110d7221 */ /* 0x001fc60000000000 */
[----:B------:R-:W-:Y:S01]  /*0790*/  STG.E desc[UR14][R18.64+0xac], R21 ;  /* 0x0000ac1512007986 */ /* 0x000fe2000c10190e */
[----:B-1----:R-:W-:-:S03]  /*07a0*/  FMUL R35, R2, R13 ;  /* 0x0000000d02237220 */ /* 0x002fc60000400000 */
[----:B------:R0:W-:Y:S01]  /*07b0*/  STG.E desc[UR14][R30.64+0xb0], R17 ;  /* 0x0000b0111e007986 */ /* 0x0001e2000c10190e */
[----:B------:R-:W-:Y:S01]  /*07c0*/  FMUL R11, R13, UR6 ;  /* 0x000000060d0b7c20 */ /* 0x000fe20008400000 */
[-C--:B------:R-:W-:Y:S01]  /*07d0*/  FMUL R33, R8, R13.reuse ;  /* 0x0000000d08217220 */ /* 0x080fe20000400000 */
[----:B------:R-:W-:Y:S01]  /*07e0*/  FFMA R15, R10, R13, -R35 ;  /* 0x0000000d0a0f7223 */ /* 0x000fe20000000823 */
[----:B------:R-:W-:Y:S04]  /*07f0*/  STG.E desc[UR14][R22.64+0xb4], R5 ;  /* 0x0000b40516007986 */ /* 0x000fe8000c10190e */
[----:B------:R-:W-:Y:S01]  /*0800*/  STG.E desc[UR14][R18.64+0xb8], R21 ;  /* 0x0000b81512007986 */ /* 0x000fe2000c10190e */
[----:B0-----:R-:W-:-:S03]  /*0810*/  FADD R30, R20, -R20 ;  /* 0x80000014141e7221 */ /* 0x001fc60000000000 */
[----:B------:R0:W-:Y:S01]  /*0820*/  STG.E desc[UR14][R36.64+0xbc], R17 ;  /* 0x0000bc1124007986 */ /* 0x0001e2000c10190e */
[----:B------:R-:W-:-:S03]  /*0830*/  FMUL R34, R30, R13 ;  /* 0x0000000d1e227220 */ /* 0x000fc60000400000 */
[----:B------:R-:W-:Y:S01]  /*0840*/  STG.E desc[UR14][R28.64+0xc0], R20 ;  /* 0x0000c0141c007986 */ /* 0x000fe2000c10190e */
[----:B------:R-:W-:-:S03]  /*0850*/  FADD R27, R11, -R34 ;  /* 0x800000220b1b7221 */ /* 0x000fc60000000000 */
[----:B------:R-:W-:Y:S01]  /*0860*/  STG.E desc[UR14][R24.64+0xc4], R4 ;  /* 0x0000c40418007986 */ /* 0x000fe2000c10190e */
[----:B0-----:R-:W-:-:S03]  /*0870*/  FMUL R36, R30, R10 ;  /* 0x0000000a1e247220 */ /* 0x001fc60000400000 */
[----:B------:R-:W-:Y:S01]  /*0880*/  STG.E desc[UR14][R18.64+0xc8], R17 ;  /* 0x0000c81112007986 */ /* 0x000fe2000c10190e */
[----:B------:R-:W-:Y:S01]  /*0890*/  FMUL R37, R10, R10 ;  /* 0x0000000a0a257220 */ /* 0x000fe20000400000 */
[----:B------:R-:W-:Y:S02]  /*08a0*/  FFMA R31, R2, UR6, -R36 ;  /* 0x00000006021f7c23 */ /* 0x000fe40008000824 */
[----:B------:R0:W-:Y:S04]  /*08b0*/  STG.E desc[UR14][R22.64+0xcc], R15 ;  /* 0x0000cc0f16007986 */ /* 0x0001e8000c10190e */
[----:B------:R1:W-:Y:S04]  /*08c0*/  STG.E desc[UR14][R18.64+0xd0], R27 ;  /* 0x0000d01b12007986 */ /* 0x0003e8000c10190e */
[----:B------:R2:W-:Y:S01]  /*08d0*/  STG.E desc[UR14][R28.64+0xd4], R31 ;  /* 0x0000d41f1c007986 */ /* 0x0005e2000c10190e */
[----:B0-----:R-:W-:-:S03]  /*08e0*/  FMUL R15, R10, R9 ;  /* 0x000000090a0f7220 */ /* 0x001fc60000400000 */
[----:B------:R-:W-:Y:S01]  /*08f0*/  STG.E desc[UR14][R24.64+0xd8], R0 ;  /* 0x0000d80018007986 */ /* 0x000fe2000c10190e */
[----:B-1----:R-:W-:-:S03]  /*0900*/  FFMA R27, R0, R0, R37 ;  /* 0x00000000001b7223 */ /* 0x002fc60000000025 */
[----:B------:R-:W-:Y:S01]  /*0910*/  STG.E desc[UR14][R22.64+0xdc], R10 ;  /* 0x0000dc0a16007986 */ /* 0x000fe2000c10190e */
[----:B--2---:R-:W-:-:S03]  /*0920*/  FFMA R31, R30, R0, R15 ;  /* 0x000000001e1f7223 */ /* 0x004fc6000000000f */
[----:B------:R-:W-:Y:S01]  /*0930*/  STG.E desc[UR14][R18.64+0xe0], R13 ;  /* 0x0000e00d12007986 */ /* 0x000fe2000c10190e */
[----:B------:R-:W-:-:S03]  /*0940*/  FFMA R27, R13, R13, R27 ;  /* 0x0000000d0d1b7223 */ /* 0x000fc6000000001b */
[----:B------:R0:W-:Y:S04]  /*0950*/  STG.E desc[UR14][R28.64+0xe4], R30 ;  /* 0x0000e41e1c007986 */ /* 0x0001e8000c10190e */
[----:B------:R-:W-:Y:S04]  /*0960*/  STG.E desc[UR14][R24.64+0xe8], R9 ;  /* 0x0000e80918007986 */ /* 0x000fe8000c10190e */
[----:B------:R-:W-:Y:S01]  /*0970*/  STG.E desc[UR14][R18.64+0xec], R13 ;  /* 0x0000ec0d12007986 */ /* 0x000fe2000c10190e */
[CC--:B0-----:R-:W-:Y:S01]  /*0980*/  FFMA R29, R13.reuse, R13.reuse, R31 ;  /* 0x0000000d0d1d7223 */ /* 0x0c1fe2000000001f */
[----:B------:R-:W-:-:S02]  /*0990*/  FFMA R28, R13, R13, R14 ;  /* 0x0000000d0d1c7223 */ /* 0x000fc4000000000e */
[----:B------:R0:W-:Y:S01]  /*09a0*/  STG.E desc[UR14][R22.64+0xf0], R27 ;  /* 0x0000f01b16007986 */ /* 0x0001e2000c10190e */
[----:B------:R-:W-:-:S03]  /*09b0*/  FFMA R31, R2, -R0, R3 ;  /* 0x80000000021f7223 */ /* 0x000fc60000000003 */
[----:B------:R1:W-:Y:S04]  /*09c0*/  STG.E desc[UR14][R24.64+0xf4], R29 ;  /* 0x0000f41d18007986 */ /* 0x0003e8000c10190e */
[----:B------:R-:W-:Y:S04]  /*09d0*/  STG.E desc[UR14][R22.64+0xf8], R28 ;  /* 0x0000f81c16007986 */ /* 0x000fe8000c10190e */
[----:B------:R-:W-:Y:S01]  /*09e0*/  STG.E desc[UR14][R18.64+0xfc], R5 ;  /* 0x0000fc0512007986 */ /* 0x000fe2000c10190e */
[----:B0-----:R-:W-:-:S03]  /*09f0*/  FADD R27, R35, -R35 ;  /* 0x80000023231b7221 */ /* 0x001fc60000000000 */
[----:B------:R-:W-:Y:S01]  /*0a00*/  STG.E desc[UR14][R24.64+0x100], R21 ;  /* 0x0001001518007986 */ /* 0x000fe2000c10190e */
[----:B-1----:R-:W-:-:S03]  /*0a10*/  FFMA R29, R0, -R13, R33 ;  /* 0x8000000d001d7223 */ /* 0x002fc60000000021 */
        /* <DEDUP_REMOVED lines=8> */
[----:B------:R1:W-:Y:S04]  /*0aa0*/  STG.E desc[UR14][R18.64+0x124], R29 ;  /* 0x0001241d12007986 */ /* 0x0003e8000c10190e */
[----:B------:R2:W-:Y:S01]  /*0ab0*/  STG.E desc[UR14][R24.64+0x128], R31 ;  /* 0x0001281f18007986 */ /* 0x0005e2000c10190e */
[----:B0-----:R-:W-:-:S03]  /*0ac0*/  MOV R27, UR6 ;  /* 0x00000006001b7c02 */ /* 0x001fc60008000f00 */
[----:B------:R-:W-:Y:S01]  /*0ad0*/  STG.E desc[UR14][R22.64+0x12c], R8 ;  /* 0x00012c0816007986 */ /* 0x000fe2000c10190e */
[----:B-1----:R-:W-:-:S03]  /*0ae0*/  FFMA R29, R13, R13, R12 ;  /* 0x0000000d0d1d7223 */ /* 0x002fc6000000000c */
[----:B------:R-:W-:Y:S01]  /*0af0*/  STG.E desc[UR14][R18.64+0x130], R9 ;  /* 0x0001300912007986 */ /* 0x000fe2000c10190e */
[----:B--2---:R-:W-:-:S03]  /*0b00*/  FFMA R31, R13, R13, R32 ;  /* 0x0000000d0d1f7223 */ /* 0x004fc60000000020 */
[----:B------:R-:W-:Y:S01]  /*0b10*/  STG.E desc[UR14][R24.64+0x134], R13 ;  /* 0x0001340d18007986 */ /* 0x000fe2000c10190e */
[----:B------:R-:W-:Y:S01]  /*0b20*/  FFMA R32, R13, R13, R26 ;  /* 0x0000000d0d207223 */ /* 0x000fe2000000001a */
[----:B------:R-:W-:Y:S02]  /*0b30*/  MOV R26, UR4 ;  /* 0x00000004001a7c02 */ /* 0x000fe40008000f00 */
[----:B------:R0:W-:Y:S04]  /*0b40*/  STG.E desc[UR14][R22.64+0x138], R27 ;  /* 0x0001381b16007986 */ /* 0x0001e8000c10190e */
[----:B------:R-:W-:Y:S04]  /*0b50*/  STG.E desc[UR14][R18.64+0x13c], R9 ;  /* 0x00013c0912007986 */ /* 0x000fe8000c10190e */
[----:B------:R-:W-:Y:S01]  /*0b60*/  STG.E desc[UR14][R24.64+0x140], R13 ;  /* 0x0001400d18007986 */ /* 0x000fe2000c10190e */
[----:B0-----:R-:W-:-:S03]  /*0b70*/  MOV R27, UR5 ;  /* 0x00000005001b7c02 */ /* 0x001fc60008000f00 */
[----:B------:R-:W-:Y:S04]  /*0b80*/  STG.E desc[UR14][R22.64+0x144], R29 ;  /* 0x0001441d16007986 */ /* 0x000fe8000c10190e */
[----:B------:R0:W-:Y:S04]  /*0b90*/  STG.E desc[UR14][R18.64+0x148], R31 ;  /* 0x0001481f12007986 */ /* 0x0001e8000c10190e */
[----:B------:R-:W-:Y:S04]  /*0ba0*/  STG.E desc[UR14][R22.64+0x14c], R32 ;  /* 0x00014c2016007986 */ /* 0x000fe8000c10190e */
[----:B------:R-:W-:Y:S04]  /*0bb0*/  STG.E desc[UR14][R18.64+0x150], R20 ;  /* 0x0001501412007986 */ /* 0x000fe8000c10190e */
[----:B------:R1:W-:Y:S01]  /*0bc0*/  STG.E desc[UR14][R26.64+0x154], R21 ;  /* 0x000154151a007986 */ /* 0x0003e2000c10190e */
[----:B0-----:R-:W-:-:S03]  /*0bd0*/  FMUL R31, R7, R10 ;  /* 0x0000000a071f7220 */ /* 0x001fc60000400000 */
[----:B------:R-:W-:Y:S04]  /*0be0*/  STG.E desc[UR14][R24.64+0x158], R16 ;  /* 0x0001581018007986 */ /* 0x000fe8000c10190e */
[----:B------:R-:W-:Y:S01]  /*0bf0*/  STG.E desc[UR14][R22.64+0x15c], R20 ;  /* 0x00015c1416007986 */ /* 0x000fe2000c10190e */
[----:B-1----:R-:W-:-:S03]  /*0c00*/  FADD R26, -R17, R16 ;  /* 0x00000010111a7221 */ /* 0x002fc60000000100 */
[----:B------:R-:W-:Y:S02]  /*0c10*/  STG.E desc[UR14][R18.64+0x160], R21 ;  /* 0x0001601512007986 */ /* 0x000fe4000c10190e */
[----:B------:R-:W-:Y:S01]  /*0c20*/  R2UR UR12, R26 ;  /* 0x000000001a0c72ca */ /* 0x000fe200000e0000 */
[----:B------:R-:W-:Y:S01]  /*0c30*/  IMAD.U32 R26, RZ, RZ, UR4 ;  /* 0x00000004ff1a7e24 */ /* 0x000fe2000f8e00ff */
[----:B------:R-:W-:Y:S04]  /*0c40*/  STG.E desc[UR14][R22.64+0x164], R17 ;  /* 0x0001641116007986 */ /* 0x000fe8000c10190e */
[----:B------:R-:W-:Y:S04]  /*0c50*/  STG.E desc[UR14][R24.64+0x168], R20 ;  /* 0x0001681418007986 */ /* 0x000fe8000c10190e */
[----:B------:R-:W-:Y:S03]  /*0c60*/  STG.E desc[UR14][R26.64+0x16c], R4 ;  /* 0x00016c041a007986 */ /* 0x000fe6000c10190e */
[----:B------:R-:W-:Y:S01]  /*0c70*/  FFMA R32, R2, -UR12, R31 ;  /* 0x8000000c02207c23 */ /* 0x000fe2000800001f */
[----:B------:R0:W-:Y:S04]  /*0c80*/  STG.E desc[UR14][R18.64+0x170], R16 ;  /* 0x0001701012007986 */ /* 0x0001e8000c10190e */
[----:B------:R1:W-:Y:S01]  /*0c90*/  STG.E desc[UR14][R26.64+0x174], R32 ;  /* 0x000174201a007986 */ /* 0x0003e2000c10190e */
[----:B0-----:R-:W-:-:S04]  /*0ca0*/  FMUL R19, R30, R7 ;  /* 0x000000071e137220 */ /* 0x001fc80000400000 */
[C---:B------:R-:W-:Y:S01]  /*0cb0*/  FFMA R19, -R30.reuse, UR12, R19 ;  /* 0x0000000c1e137c23 */ /* 0x040fe20008000113 */
[----:B-1----:R-:W-:-:S04]  /*0cc0*/  FMUL R32, R30, R2 ;  /* 0x000000021e207220 */ /* 0x002fc80000400000 */
[----:B------:R0:W-:Y:S01]  /*0cd0*/  STG.E desc[UR14][R22.64+0x178], R19 ;  /* 0x0001781316007986 */ /* 0x0001e2000c10190e */
[--C-:B------:R-:W-:Y:S01]  /*0ce0*/  FADD R36, -R36, R32.reuse ;  /* 0x0000002024247221 */ /* 0x100fe20000000100 */
[----:B------:R-:W-:-:S04]  /*0cf0*/  FADD R32, R32, -R32 ;  /* 0x8000002020207221 */ /* 0x000fc80000000000 */
[----:B------:R1:W-:Y:S01]  /*0d00*/  STG.E desc[UR14][R24.64+0x17c], R36 ;  /* 0x00017c2418007986 */ /* 0x0003e2000c10190e */
[----:B0-----:R-:W-:-:S05]  /*0d10*/  MOV R19, UR5 ;  /* 0x0000000500137c02 */ /* 0x001fca0008000f00 */
[----:B------:R0:W-:Y:S01]  /*0d20*/  STG.E desc[UR14][R18.64+0x180], R30 ;  /* 0x0001801e12007986 */ /* 0x0001e2000c10190e */
[----:B-1----:R-:W-:-:S03]  /*0d30*/  FFMA R36, R30, R30, R15 ;  /* 0x0000001e1e247223 */ /* 0x002fc6000000000f */
[----:B------:R-:W-:Y:S01]  /*0d40*/  STG.E desc[UR14][R22.64+0x184], R10 ;  /* 0x0001840a16007986 */ /* 0x000fe2000c10190e */
[----:B0-----:R-:W-:Y:S01]  /*0d50*/  FADD R18, R17, -R16 ;  /* 0x8000001011127221 */ /* 0x001fe20000000000 */
[----:B------:R-:W-:-:S03]  /*0d60*/  FFMA R19, R30, R30, R37 ;  /* 0x0000001e1e137223 */ /* 0x000fc60000000025 */
[CC--:B------:R-:W-:Y:S01]  /*0d70*/  FFMA R36, R7.reuse, R18.reuse, R36 ;  /* 0x0000001207247223 */ /* 0x0c0fe20000000024 */
[-C--:B------:R-:W-:Y:S01]  /*0d80*/  FFMA R19, R18, R18.reuse, R19 ;  /* 0x0000001212137223 */ /* 0x080fe20000000013 */
[----:B------:R-:W-:Y:S01]  /*0d90*/  STG.E desc[UR14][R26.64+0x188], R18 ;  /* 0x000188121a007986 */ /* 0x000fe2000c10190e */
[----:B------:R-:W-:Y:S01]  /*0da0*/  FFMA R34, R30, R18, -R34 ;  /* 0x000000121e227223 */ /* 0x000fe20000000822 */
[----:B------:R-:W-:Y:S02]  /*0db0*/  FFMA R11, R18, UR6, -R11 ;  /* 0x00000006120b7c23 */ /* 0x000fe4000800080b */
[----:B------:R-:W-:Y:S04]  /*0dc0*/  STG.E desc[UR14][R24.64+0x18c], R30 ;  /* 0x00018c1e18007986 */ /* 0x000fe8000c10190e */
[----:B------:R-:W-:Y:S04]  /*0dd0*/  STG.E desc[UR14][R22.64+0x190], R9 ;  /* 0x0001900916007986 */ /* 0x000fe8000c10190e */
[----:B------:R-:W-:Y:S04]  /*0de0*/  STG.E desc[UR14][R22.64+0x194], R7 ;  /* 0x0001940716007986 */ /* 0x000fe8000c10190e */
[----:B------:R-:W-:Y:S04]  /*0df0*/  STG.E desc[UR14][R24.64+0x198], R19 ;  /* 0x0001981318007986 */ /* 0x000fe8000c10190e */
[----:B------:R0:W-:Y:S02]  /*0e00*/  STG.E desc[UR14][R26.64+0x19c], R36 ;  /* 0x00019c241a007986 */ /* 0x0001e4000c10190e */
[----:B0-----:R-:W-:-:S05]  /*0e10*/  FFMA R36, R7, R7, R14 ;  /* 0x0000000707247223 */ /* 0x001fca000000000e */
[----:B------:R0:W-:Y:S04]  /*0e20*/  STG.E desc[UR14][R24.64+0x1a0], R36 ;  /* 0x0001a02418007986 */ /* 0x0001e8000c10190e */
[----:B------:R-:W-:Y:S04]  /*0e30*/  STG.E desc[UR14][R22.64+0x1a4], R20 ;  /* 0x0001a41416007986 */ /* 0x000fe8000c10190e */
[----:B------:R-:W-:Y:S04]  /*0e40*/  STG.E desc[UR14][R22.64+0x1a8], R21 ;  /* 0x0001a81516007986 */ /* 0x000fe8000c10190e */
[----:B------:R-:W-:Y:S01]  /*0e50*/  STG.E desc[UR14][R24.64+0x1ac], R17 ;  /* 0x0001ac1118007986 */ /* 0x000fe2000c10190e */
[----:B0-----:R-:W-:-:S03]  /*0e60*/  FFMA R36, R2, R18, -R35 ;  /* 0x0000001202247223 */ /* 0x001fc60000000823 */
        /* <DEDUP_REMOVED lines=8> */
[----:B------:R2:W-:Y:S04]  /*0ef0*/  STG.E desc[UR14][R24.64+0x1d0], R32 ;  /* 0x0001d02018007986 */ /* 0x0005e8000c10190e */
[----:B------:R-:W-:Y:S01]  /*0f00*/  STG.E desc[UR14][R26.64+0x1d4], R30 ;  /* 0x0001d41e1a007986 */ /* 0x000fe2000c10190e */
[----:B0-----:R-:W-:-:S02]  /*0f10*/  MOV R36, UR12 ;  /* 0x0000000c00247c02 */ /* 0x001fc40008000f00 */
[----:B-1----:R-:W-:Y:S01]  /*0f20*/  MOV R34, UR12 ;  /* 0x0000000c00227c02 */ /* 0x002fe20008000f00 */
[----:B------:R-:W-:Y:S01]  /*0f30*/  STG.E desc[UR14][R22.64+0x1d8], R9 ;  /* 0x0001d80916007986 */ /* 0x000fe2000c10190e */
[----:B--2---:R-:W-:-:S03]  /*0f40*/  FFMA R32, R13, UR12, R14 ;  /* 0x0000000c0d207c23 */ /* 0x004fc6000800000e */
[----:B------:R-:W-:Y:S01]  /*0f50*/  STG.E desc[UR14][R24.64+0x1dc], R13 ;  /* 0x0001dc0d18007986 */ /* 0x000fe2000c10190e */
[----:B------:R-:W-:Y:S01]  /*0f60*/  FFMA R14, R34, UR12, R14 ;  /* 0x0000000c220e7c23 */ /* 0x000fe2000800000e */
[----:B------:R-:W-:Y:S02]  /*0f70*/  FMUL R34, R7, R8 ;  /* 0x0000000807227220 */ /* 0x000fe40000400000 */
[----:B------:R0:W-:Y:S04]  /*0f80*/  STG.E desc[UR14][R22.64+0x1e0], R30 ;  /* 0x0001e01e16007986 */ /* 0x0001e8000c10190e */
[----:B------:R-:W-:Y:S04]  /*0f90*/  STG.E desc[UR14][R22.64+0x1e4], R9 ;  /* 0x0001e40916007986 */ /* 0x000fe8000c10190e */
[----:B------:R-:W-:Y:S04]  /*0fa0*/  STG.E desc[UR14][R26.64+0x1e8], R36 ;  /* 0x0001e8241a007986 */ /* 0x000fe8000c10190e */
[----:B------:R1:W-:Y:S01]  /*0fb0*/  STG.E desc[UR14][R24.64+0x1ec], R28 ;  /* 0x0001ec1c18007986 */ /* 0x0003e2000c10190e */
[----:B0-----:R-:W-:-:S03]  /*0fc0*/  MOV R30, UR4 ;  /* 0x00000004001e7c02 */ /* 0x001fc60008000f00 */
[----:B------:R0:W-:Y:S04]  /*0fd0*/  STG.E desc[UR14][R26.64+0x1f0], R32 ;  /* 0x0001f0201a007986 */ /* 0x0001e8000c10190e */
[----:B------:R2:W-:Y:S04]  /*0fe0*/  STG.E desc[UR14][R24.64+0x1f4], R14 ;  /* 0x0001f40e18007986 */ /* 0x0005e8000c10190e */
[----:B------:R-:W-:Y:S01]  /*0ff0*/  STG.E desc[UR14][R22.64+0x1f8], R5 ;  /* 0x0001f80516007986 */ /* 0x000fe2000c10190e */
[----:B-1----:R-:W-:-:S03]  /*1000*/  FMUL R28, R8, UR12 ;  /* 0x0000000c081c7c20 */ /* 0x002fc60008400000 */
[----:B------:R-:W-:Y:S01]  /*1010*/  STG.E desc[UR14][R26.64+0x1fc], R21 ;  /* 0x0001fc151a007986 */ /* 0x000fe2000c10190e */
[----:B0-----:R-:W-:Y:S01]  /*1020*/  FFMA R32, R2, UR12, -R31 ;  /* 0x0000000c02207c23 */ /* 0x001fe2000800081f */
[----:B------:R-:W-:Y:S01]  /*1030*/  FADD R34, -R34, R28 ;  /* 0x0000001c22227221 */ /* 0x000fe20000000100 */
[----:B------:R-:W-:Y:S01]  /*1040*/  MOV R31, UR5 ;  /* 0x00000005001f7c02 */ /* 0x000fe20008000f00 */
[----:B------:R-:W-:Y:S01]  /*1050*/  STG.E desc[UR14][R24.64+0x200], R16 ;  /* 0x0002001018007986 */ /* 0x000fe2000c10190e */
[----:B--2---:R-:W-:Y:S01]  /*1060*/  FMUL R14, R10, R8 ;  /* 0x000000080a0e7220 */ /* 0x004fe20000400000 */
[----:B------:R-:W-:Y:S01]  /*1070*/  FFMA R2, -R2, R18, R35 ;  /* 0x0000001202027223 */ /* 0x000fe20000000123 */
[----:B------:R-:W-:Y:S01]  /*1080*/  IMAD.U32 R35, RZ, RZ, UR5 ;  /* 0x00000005ff237e24 */ /* 0x000fe2000f8e00ff */
[----:B------:R-:W-:Y:S01]  /*1090*/  STG.E desc[UR14][R22.64+0x204], R5 ;  /* 0x0002040516007986 */ /* 0x000fe2000c10190e */
[C-C-:B------:R-:W-:Y:S01]  /*10a0*/  FADD R36, -R3.reuse, R14.reuse ;  /* 0x0000000e03247221 */ /* 0x140fe20000000100 */
[----:B------:R-:W-:Y:S01]  /*10b0*/  FADD R3, R3, -R3 ;  /* 0x8000000303037221 */ /* 0x000fe20000000000 */
[----:B------:R-:W-:Y:S01]  /*10c0*/  FFMA R14, -R10, R0, R14 ;  /* 0x000000000a0e7223 */ /* 0x000fe2000000010e */
        /* <DEDUP_REMOVED lines=8> */
[CC--:B0-----:R-:W-:Y:S01]  /*1150*/  FFMA R32, R8.reuse, R8.reuse, R15 ;  /* 0x0000000808207223 */ /* 0x0c1fe2000000000f */
[----:B------:R-:W-:-:S02]  /*1160*/  FFMA R15, R8, R8, R37 ;  /* 0x00000008080f7223 */ /* 0x000fc40000000025 */
[----:B------:R-:W-:Y:S01]  /*1170*/  STG.E desc[UR14][R22.64+0x228], R8 ;  /* 0x0002280816007986 */ /* 0x000fe2000c10190e */
[----:B------:R-:W-:Y:S01]  /*1180*/  MOV R37, UR5 ;  /* 0x0000000500257c02 */ /* 0x000fe20008000f00 */
[-C--:B------:R-:W-:Y:S01]  /*1190*/  FFMA R32, R7, R18.reuse, R32 ;  /* 0x0000001207207223 */ /* 0x080fe20000000020 */
[-C--:B------:R-:W-:Y:S01]  /*11a0*/  FFMA R15, R18, R18.reuse, R15 ;  /* 0x00000012120f7223 */ /* 0x080fe2000000000f */
[----:B------:R-:W-:Y:S01]  /*11b0*/  STG.E desc[UR14][R30.64+0x22c], R9 ;  /* 0x00022c091e007986 */ /* 0x000fe2000c10190e */
[----:B-1----:R-:W-:Y:S02]  /*11c0*/  MOV R34, UR4 ;  /* 0x0000000400227c02 */ /* 0x002fe40008000f00 */
[----:B--2---:R-:W-:Y:S01]  /*11d0*/  MOV R36, UR4 ;  /* 0x0000000400247c02 */ /* 0x004fe20008000f00 */
[----:B------:R-:W-:Y:S04]  /*11e0*/  STG.E desc[UR14][R26.64+0x230], R7 ;  /* 0x000230071a007986 */ /* 0x000fe8000c10190e */
[----:B------:R-:W-:Y:S04]  /*11f0*/  STG.E desc[UR14][R24.64+0x234], R8 ;  /* 0x0002340818007986 */ /* 0x000fe8000c10190e */
[----:B------:R-:W-:Y:S04]  /*1200*/  STG.E desc[UR14][R22.64+0x238], R10 ;  /* 0x0002380a16007986 */ /* 0x000fe8000c10190e */
[----:B------:R-:W-:Y:S04]  /*1210*/  STG.E desc[UR14][R24.64+0x23c], R18 ;  /* 0x00023c1218007986 */ /* 0x000fe8000c10190e */
[----:B------:R0:W-:Y:S04]  /*1220*/  STG.E desc[UR14][R26.64+0x240], R6 ;  /* 0x000240061a007986 */ /* 0x0001e8000c10190e */
[----:B------:R1:W-:Y:S04]  /*1230*/  STG.E desc[UR14][R36.64+0x244], R32 ;  /* 0x0002442024007986 */ /* 0x0003e8000c10190e */
[----:B------:R-:W-:Y:S04]  /*1240*/  STG.E desc[UR14][R30.64+0x248], R15 ;  /* 0x0002480f1e007986 */ /* 0x000fe8000c10190e */
[----:B------:R-:W-:Y:S01]  /*1250*/  STG.E desc[UR14][R24.64+0x24c], R5 ;  /* 0x00024c0518007986 */ /* 0x000fe2000c10190e */
[----:B0-----:R-:W-:Y:S01]  /*1260*/  FFMA R6, R8, -R18, R33 ;  /* 0x8000001208067223 */ /* 0x001fe20000000021 */
[----:B------:R-:W-:-:S02]  /*1270*/  MOV R33, UR5 ;  /* 0x0000000500217c02 */ /* 0x000fc40008000f00 */
[----:B------:R-:W-:Y:S01]  /*1280*/  STG.E desc[UR14][R22.64+0x250], R21 ;  /* 0x0002501516007986 */ /* 0x000fe2000c10190e */
[----:B-1----:R-:W-:-:S03]  /*1290*/  MOV R32, UR4 ;  /* 0x0000000400207c02 */ /* 0x002fc60008000f00 */
        /* <DEDUP_REMOVED lines=14> */
[----:B------:R-:W-:Y:S01]  /*1380*/  FADD R6, R20, -R20 ;  /* 0x8000001414067221 */ /* 0x000fe20000000000 */
[----:B--2---:R-:W-:Y:S02]  /*1390*/  MOV R33, UR12 ;  /* 0x0000000c00217c02 */ /* 0x004fe40008000f00 */
[----:B------:R-:W-:-:S03]  /*13a0*/  MOV R3, UR5 ;  /* 0x0000000500037c02 */ /* 0x000fc60008000f00 */
[----:B------:R0:W-:Y:S04]  /*13b0*/  STG.E desc[UR14][R26.64+0x284], R33 ;  /* 0x000284211a007986 */ /* 0x0001e8000c10190e */
[----:B------:R1:W-:Y:S04]  /*13c0*/  STG.E desc[UR14][R30.64+0x288], R8 ;  /* 0x000288081e007986 */ /* 0x0003e8000c10190e */
[----:B------:R2:W-:Y:S01]  /*13d0*/  STG.E desc[UR14][R22.64+0x28c], R9 ;  /* 0x00028c0916007986 */ /* 0x0005e2000c10190e */
[----:B0-----:R-:W-:Y:S01]  /*13e0*/  FFMA R27, R35, UR12, R12 ;  /* 0x0000000c231b7c23 */ /* 0x001fe2000800000c */
[----:B------:R-:W-:-:S02]  /*13f0*/  MOV R26, UR6 ;  /* 0x00000006001a7c02 */ /* 0x000fc40008000f00 */
[----:B------:R-:W-:Y:S01]  /*1400*/  STG.E desc[UR14][R2.64+0x290], R13 ;  /* 0x0002900d02007986 */ /* 0x000fe2000c10190e */
[----:B------:R-:W-:Y:S02]  /*1410*/  IMAD.U32 R35, RZ, RZ, UR5 ;  /* 0x00000005ff237e24 */ /* 0x000fe4000f8e00ff */
[----:B-1----:R-:W-:Y:S01]  /*1420*/  FFMA R31, R13, UR12, R12 ;  /* 0x0000000c0d1f7c23 */ /* 0x002fe2000800000c */
[----:B------:R-:W-:Y:S01]  /*1430*/  FMUL R12, R6, R7 ;  /* 0x00000007060c7220 */ /* 0x000fe20000400000 */
[----:B------:R0:W-:Y:S01]  /*1440*/  STG.E desc[UR14][R24.64+0x294], R27 ;  /* 0x0002941b18007986 */ /* 0x0001e2000c10190e */
[----:B------:R-:W-:Y:S02]  /*1450*/  MOV R33, UR5 ;  /* 0x0000000500217c02 */ /* 0x000fe40008000f00 */
[----:B--2---:R-:W-:Y:S01]  /*1460*/  MOV R9, UR6 ;  /* 0x0000000600097c02 */ /* 0x004fe20008000f00 */
[----:B------:R1:W-:Y:S04]  /*1470*/  STG.E desc[UR14][R22.64+0x298], R31 ;  /* 0x0002981f16007986 */ /* 0x0003e8000c10190e */
[--C-:B------:R-:W-:Y:S01]  /*1480*/  FFMA R9, R9, UR12, -R12.reuse ;  /* 0x0000000c09097c23 */ /* 0x100fe2000800080c */
[----:B------:R-:W-:Y:S01]  /*1490*/  FFMA R12, -R26, UR12, R12 ;  /* 0x0000000c1a0c7c23 */ /* 0x000fe2000800010c */
[----:B------:R2:W-:Y:S01]  /*14a0*/  STG.E desc[UR14][R2.64+0x29c], R29 ;  /* 0x00029c1d02007986 */ /* 0x0005e2000c10190e */
[----:B------:R-:W-:-:S02]  /*14b0*/  MOV R26, UR4 ;  /* 0x00000004001a7c02 */ /* 0x000fc40008000f00 */
[----:B0-----:R-:W-:Y:S01]  /*14c0*/  MOV R27, UR5 ;  /* 0x00000005001b7c02 */ /* 0x001fe20008000f00 */
[----:B------:R-:W-:Y:S01]  /*14d0*/  STG.E desc[UR14][R36.64+0x2a0], R20 ;  /* 0x0002a01424007986 */ /* 0x000fe2000c10190e */
[----:B-1----:R-:W-:-:S03]  /*14e0*/  MOV R31, UR5 ;  /* 0x00000005001f7c02 */ /* 0x002fc60008000f00 */
[----:B------:R-:W-:Y:S04]  /*14f0*/  STG.E desc[UR14][R34.64+0x2a4], R21 ;  /* 0x0002a41522007986 */ /* 0x000fe8000c10190e */
[----:B------:R0:W-:Y:S01]  /*1500*/  STG.E desc[UR14][R32.64+0x2a8], R16 ;  /* 0x0002a81020007986 */ /* 0x0001e2000c10190e */
[----:B--2---:R-:W-:-:S03]  /*1510*/  FMUL R29, R10, UR12 ;  /* 0x0000000c0a1d7c20 */ /* 0x004fc60008400000 */
[----:B------:R-:W-:Y:S04]  /*1520*/  STG.E desc[UR14][R30.64+0x2ac], R5 ;  /* 0x0002ac051e007986 */ /* 0x000fe8000c10190e */
[----:B------:R-:W-:Y:S04]  /*1530*/  STG.E desc[UR14][R26.64+0x2b0], R21 ;  /* 0x0002b0151a007986 */ /* 0x000fe8000c10190e */
[----:B------:R-:W-:Y:S01]  /*1540*/  STG.E desc[UR14][R24.64+0x2b4], R16 ;  /* 0x0002b41018007986 */ /* 0x000fe2000c10190e */
[----:B0-----:R-:W-:-:S03]  /*1550*/  FMUL R32, R7, R10 ;  /* 0x0000000a07207220 */ /* 0x001fc60000400000 */
[----:B------:R0:W-:Y:S04]  /*1560*/  STG.E desc[UR14][R2.64+0x2b8], R20 ;  /* 0x0002b81402007986 */ /* 0x0001e8000c10190e */
[----:B------:R1:W-:Y:S04]  /*1570*/  STG.E desc[UR14][R22.64+0x2bc], R21 ;  /* 0x0002bc1516007986 */ /* 0x0003e8000c10190e */
[----:B------:R-:W-:Y:S01]  /*1580*/  STG.E desc[UR14][R36.64+0x2c0], R17 ;  /* 0x0002c01124007986 */ /* 0x000fe2000c10190e */
[----:B0-----:R-:W-:Y:S01]  /*1590*/  FADD R3, -R32, R29 ;  /* 0x0000001d20037221 */ /* 0x001fe20000000100 */
[----:B------:R-:W-:Y:S01]  /*15a0*/  MOV R32, UR4 ;  /* 0x0000000400207c02 */ /* 0x000fe20008000f00 */
[----:B-1----:R-:W-:-:S03]  /*15b0*/  FMUL R23, R6, R10 ;  /* 0x0000000a06177220 */ /* 0x002fc60000400000 */
[----:B------:R0:W-:Y:S01]  /*15c0*/  STG.E desc[UR14][R34.64+0x2c4], R3 ;  /* 0x0002c40322007986 */ /* 0x0001e2000c10190e */
[----:B------:R-:W-:-:S03]  /*15d0*/  FFMA R2, R10, UR6, -R23 ;  /* 0x000000060a027c23 */ /* 0x000fc60008000817 */
[----:B------:R1:W-:Y:S01]  /*15e0*/  STG.E desc[UR14][R32.64+0x2c8], R9 ;  /* 0x0002c80920007986 */ /* 0x0003e2000c10190e */
[----:B------:R-:W-:-:S03]  /*15f0*/  MOV R23, UR5 ;  /* 0x0000000500177c02 */ /* 0x000fc60008000f00 */
[----:B------:R2:W-:Y:S01]  /*1600*/  STG.E desc[UR14][R30.64+0x2cc], R2 ;  /* 0x0002cc021e007986 */ /* 0x0005e2000c10190e */
[----:B0-----:R-:W-:-:S03]  /*1610*/  MOV R3, UR5 ;  /* 0x0000000500037c02 */ /* 0x001fc60008000f00 */
[----:B------:R-:W-:Y:S01]  /*1620*/  STG.E desc[UR14][R26.64+0x2d0], R0 ;  /* 0x0002d0001a007986 */ /* 0x000fe2000c10190e */
[----:B-1----:R-:W-:-:S03]  /*1630*/  FMUL R9, R10, R10 ;  /* 0x0000000a0a097220 */ /* 0x002fc60000400000 */
[----:B------:R-:W-:Y:S01]  /*1640*/  STG.E desc[UR14][R24.64+0x2d4], R10 ;  /* 0x0002d40a18007986 */ /* 0x000fe2000c10190e */
[----:B--2---:R-:W-:-:S03]  /*1650*/  MOV R2, UR4 ;  /* 0x0000000400027c02 */ /* 0x004fc60008000f00 */
[----:B------:R0:W-:Y:S04]  /*1660*/  STG.E desc[UR14][R22.64+0x2d8], R7 ;  /* 0x0002d80716007986 */ /* 0x0001e8000c10190e */
[----:B------:R1:W-:Y:S04]  /*1670*/  STG.E desc[UR14][R2.64+0x2dc], R6 ;  /* 0x0002dc0602007986 */ /* 0x0003e8000c10190e */
[----:B------:R-:W-:Y:S01]  /*1680*/  STG.E desc[UR14][R36.64+0x2e0], R10 ;  /* 0x0002e00a24007986 */ /* 0x000fe2000c10190e */
[----:B0-----:R-:W-:-:S03]  /*1690*/  FFMA R22, R0, R0, R9 ;  /* 0x0000000000167223 */ /* 0x001fc60000000009 */
[----:B------:R0:W-:Y:S01]  /*16a0*/  STG.E desc[UR14][R32.64+0x2e4], R18 ;  /* 0x0002e41220007986 */ /* 0x0001e2000c10190e */
[----:B-1----:R-:W-:Y:S01]  /*16b0*/  FFMA R2, R6, R0, R9 ;  /* 0x0000000006027223 */ /* 0x002fe20000000009 */
[----:B------:R-:W-:Y:S01]  /*16c0*/  FFMA R3, R7, R7, R22 ;  /* 0x0000000707037223 */ /* 0x000fe20000000016 */
[----:B------:R-:W-:-:S04]  /*16d0*/  IMAD.U32 R22, RZ, RZ, UR4 ;  /* 0x00000004ff167e24 */ /* 0x000fc8000f8e00ff */
[----:B------:R1:W-:Y:S01]  /*16e0*/  STG.E desc[UR14][R34.64+0x2e8], R3 ;  /* 0x0002e80322007986 */ /* 0x0003e2000c10190e */
[----:B0-----:R-:W-:Y:S01]  /*16f0*/  FFMA R33, R7, R18, R2 ;  /* 0x0000001207217223 */ /* 0x001fe20000000002 */
[----:B------:R-:W-:-:S04]  /*1700*/  MOV R2, UR4 ;  /* 0x0000000400027c02 */ /* 0x000fc80008000f00 */
[----:B------:R0:W-:Y:S01]  /*1710*/  STG.E desc[UR14][R30.64+0x2ec], R33 ;  /* 0x0002ec211e007986 */ /* 0x0001e2000c10190e */
[----:B-1----:R-:W-:-:S03]  /*1720*/  MOV R3, UR5 ;  /* 0x0000000500037c02 */ /* 0x002fc60008000f00 */
[----:B------:R1:W-:Y:S04]  /*1730*/  STG.E desc[UR14][R26.64+0x2f0], R19 ;  /* 0x0002f0131a007986 */ /* 0x0003e8000c10190e */
[----:B------:R-:W-:Y:S01]  /*1740*/  STG.E desc[UR14][R24.64+0x2f4], R5 ;  /* 0x0002f40518007986 */ /* 0x000fe2000c10190e */
[----:B0-----:R-:W-:-:S03]  /*1750*/  MOV R33, UR5 ;  /* 0x0000000500217c02 */ /* 0x001fc60008000f00 */
[----:B------:R-:W-:Y:S04]  /*1760*/  STG.E desc[UR14][R22.64+0x2f8], R21 ;  /* 0x0002f81516007986 */ /* 0x000fe8000c10190e */
[----:B------:R-:W-:Y:S01]  /*1770*/  STG.E desc[UR14][R2.64+0x2fc], R16 ;  /* 0x0002fc1002007986 */ /* 0x000fe2000c10190e */
[----:B-1----:R-:W-:Y:S01]  /*1780*/  FADD R19, R29, -R29 ;  /* 0x8000001d1d137221 */ /* 0x002fe20000000000 */
[----:B------:R-:W-:Y:S02]  /*1790*/  MOV R29, UR5 ;  /* 0x00000005001d7c02 */ /* 0x000fe40008000f00 */
[----:B------:R-:W-:Y:S04]  /*17a0*/  STG.E desc[UR14][R32.64+0x300], R5 ;  /* 0x0003000520007986 */ /* 0x000fe8000c10190e */
[----:B------:R-:W-:Y:S04]  /*17b0*/  STG.E desc[UR14][R2.64+0x304], R21 ;  /* 0x0003041502007986 */ /* 0x000fe8000c10190e */
[----:B------:R0:W-:Y:S04]  /*17c0*/  STG.E desc[UR14][R36.64+0x308], R17 ;  /* 0x0003081124007986 */ /* 0x0001e8000c10190e */
[----:B------:R-:W-:Y:S04]  /*17d0*/  STG.E desc[UR14][R34.64+0x30c], R20 ;  /* 0x00030c1422007986 */ /* 0x000fe8000c10190e */
[----:B------:R-:W-:Y:S01]  /*17e0*/  STG.E desc[UR14][R30.64+0x310], R21 ;  /* 0x000310151e007986 */ /* 0x000fe2000c10190e */
[----:B0-----:R-:W-:Y:S01]  /*17f0*/  MOV R36, UR6 ;  /* 0x0000000600247c02 */ /* 0x001fe20008000f00 */
[----:B------:R-:W-:Y:S01]  /*1800*/  FFMA R37, R0, -UR12, R28 ;  /* 0x8000000c00257c23 */ /* 0x000fe2000800001c */
[----:B------:R-:W-:Y:S01]  /*1810*/  MOV R28, UR4 ;  /* 0x00000004001c7c02 */ /* 0x000fe20008000f00 */
[----:B------:R-:W-:Y:S04]  /*1820*/  STG.E desc[UR14][R22.64+0x314], R17 ;  /* 0x0003141116007986 */ /* 0x000fe8000c10190e */
[----:B------:R0:W-:Y:S04]  /*1830*/  STG.E desc[UR14][R26.64+0x318], R19 ;  /* 0x000318131a007986 */ /* 0x0001e8000c10190e */
[----:B------:R-:W-:Y:S04]  /*1840*/  STG.E desc[UR14][R24.64+0x31c], R37 ;  /* 0x00031c2518007986 */ /* 0x000fe8000c10190e */
[----:B------:R1:W-:Y:S01]  /*1850*/  STG.E desc[UR14][R28.64+0x320], R14 ;  /* 0x0003200e1c007986 */ /* 0x0003e2000c10190e */
[--C-:B0-----:R-:W-:Y:S01]  /*1860*/  FFMA R19, R36, UR6, R9.reuse ;  /* 0x0000000624137c23 */ /* 0x101fe20008000009 */
[----:B------:R-:W-:-:S02]  /*1870*/  FFMA R9, R8, UR6, R9 ;  /* 0x0000000608097c23 */ /* 0x000fc40008000009 */
[----:B------:R0:W-:Y:S01]  /*1880*/  STG.E desc[UR14][R34.64+0x324], R8 ;  /* 0x0003240822007986 */ /* 0x0001e2000c10190e */
[CC--:B------:R-:W-:Y:S01]  /*1890*/  FFMA R19, R18.reuse, R18.reuse, R19 ;  /* 0x0000001212137223 */ /* 0x0c0fe20000000013 */
[----:B------:R-:W-:Y:S02]  /*18a0*/  FFMA R21, R18, R18, R9 ;  /* 0x0000001212157223 */ /* 0x000fe40000000009 */
[----:B------:R-:W-:Y:S01]  /*18b0*/  STG.E desc[UR14][R32.64+0x328], R10 ;  /* 0x0003280a20007986 */ /* 0x000fe2000c10190e */
[----:B------:R-:W-:Y:S01]  /*18c0*/  MOV R9, UR5 ;  /* 0x0000000500097c02 */ /* 0x000fe20008000f00 */
[----:B-1----:R-:W-:Y:S01]  /*18d0*/  IMAD.U32 R14, RZ, RZ, UR4 ;  /* 0x00000004ff0e7e24 */ /* 0x002fe2000f8e00ff */
[----:B------:R-:W-:Y:S01]  /*18e0*/  MOV R37, UR5 ;  /* 0x0000000500257c02 */ /* 0x000fe20008000f00 */
[----:B------:R-:W-:Y:S04]  /*18f0*/  STG.E desc[UR14][R2.64+0x32c], R18 ;  /* 0x00032c1202007986 */ /* 0x000fe8000c10190e */
[----:B------:R1:W-:Y:S01]  /*1900*/  STG.E desc[UR14][R30.64+0x330], R36 ;  /* 0x000330241e007986 */ /* 0x0003e2000c10190e */
[----:B0-----:R-:W-:-:S03]  /*1910*/  MOV R8, UR4 ;  /* 0x0000000400087c02 */ /* 0x001fc60008000f00 */
[----:B------:R0:W-:Y:S04]  /*1920*/  STG.E desc[UR14][R22.64+0x334], R10 ;  /* 0x0003340a16007986 */ /* 0x0001e8000c10190e */
[----:B------:R-:W-:Y:S04]  /*1930*/  STG.E desc[UR14][R24.64+0x338], R18 ;  /* 0x0003381218007986 */ /* 0x000fe8000c10190e */
[----:B------:R2:W-:Y:S01]  /*1940*/  STG.E desc[UR14][R26.64+0x33c], R15 ;  /* 0x00033c0f1a007986 */ /* 0x0005e2000c10190e */
[----:B-1----:R-:W-:Y:S01]  /*1950*/  MOV R36, UR4 ;  /* 0x0000000400247c02 */ /* 0x002fe20008000f00 */
[----:B0-----:R-:W-:-:S02]  /*1960*/  FADD R10, R4, -R4 ;  /* 0x80000004040a7221 */ /* 0x001fc40000000000 */
[----:B------:R-:W-:Y:S04]  /*1970*/  STG.E desc[UR14][R28.64+0x340], R21 ;  /* 0x000340151c007986 */ /* 0x000fe8000c10190e */
[----:B------:R0:W-:Y:S01]  /*1980*/  STG.E desc[UR14][R8.64+0x344], R19 ;  /* 0x0003441308007986 */ /* 0x0001e2000c10190e */
[----:B--2---:R-:W-:-:S03]  /*1990*/  MOV R15, UR5 ;  /* 0x00000005000f7c02 */ /* 0x004fc60008000f00 */
[----:B------:R1:W-:Y:S04]  /*19a0*/  STG.E desc[UR14][R2.64+0x348], R20 ;  /* 0x0003481402007986 */ /* 0x0003e8000c10190e */
[----:B------:R2:W-:Y:S04]  /*19b0*/  STG.E desc[UR14][R30.64+0x34c], R4 ;  /* 0x00034c041e007986 */ /* 0x0005e8000c10190e */
[----:B------:R-:W-:Y:S01]  /*19c0*/  STG.E desc[UR14][R22.64+0x350], R16 ;  /* 0x0003501016007986 */ /* 0x000fe2000c10190e */
[C---:B0-----:R-:W-:Y:S01]  /*19d0*/  FMUL R19, R10.reuse, UR6 ;  /* 0x000000060a137c20 */ /* 0x041fe20008400000 */
[----:B------:R-:W0:Y:S01]  /*19e0*/  LDCU.64 UR6, c[0x4][0x20] ;  /* 0x01000400ff0677ac */ /* 0x000e220008000a00 */
[----:B-1----:R-:W-:Y:S01]  /*19f0*/  FMUL R2, R10, UR12 ;  /* 0x0000000c0a027c20 */ /* 0x002fe20008400000 */
[----:B------:R1:W-:Y:S03]  /*1a00*/  STG.E desc[UR14][R32.64+0x354], R20 ;  /* 0x0003541420007986 */ /* 0x0003e6000c10190e */
[-C--:B------:R-:W-:Y:S01]  /*1a10*/  FFMA R21, R7, R10.reuse, -R2 ;  /* 0x0000000a07157223 */ /* 0x080fe20000000802 */
[----:B------:R3:W-:Y:S01]  /*1a20*/  STG.E desc[UR14][R34.64+0x358], R4 ;  /* 0x0003580422007986 */ /* 0x0007e2000c10190e */
[----:B--2---:R-:W-:Y:S01]  /*1a30*/  FFMA R31, R6, R10, -R19 ;  /* 0x0000000a061f7223 */ /* 0x004fe20000000813 */
[----:B------:R-:W-:-:S02]  /*1a40*/  MOV R2, UR4 ;  /* 0x0000000400027c02 */ /* 0x000fc40008000f00 */
[----:B------:R-:W-:Y:S04]  /*1a50*/  STG.E desc[UR14][R14.64+0x35c], R17 ;  /* 0x00035c110e007986 */ /* 0x000fe8000c10190e */
[----:B------:R-:W-:Y:S01]  /*1a60*/  STG.E desc[UR14][R28.64+0x360], R5 ;  /* 0x000360051c007986 */ /* 0x000fe2000c10190e */
[----:B-1----:R-:W-:-:S03]  /*1a70*/  FMUL R33, R10, R10 ;  /* 0x0000000a0a217220 */ /* 0x002fc60000400000 */
[----:B------:R1:W-:Y:S01]  /*1a80*/  STG.E desc[UR14][R36.64+0x364], R4 ;  /* 0x0003640424007986 */ /* 0x0003e2000c10190e */
[----:B---3--:R-:W-:Y:S01]  /*1a90*/  FMUL R35, R13, R10 ;  /* 0x0000000a0d237220 */ /* 0x008fe20000400000 */
[----:B------:R-:W-:Y:S01]  /*1aa0*/  FFMA R30, R6, R0, R33 ;  /* 0x00000000061e7223 */ /* 0x000fe20000000021 */
[----:B------:R-:W-:Y:S01]  /*1ab0*/  MOV R34, UR11 ;  /* 0x0000000b00227c02 */ /* 0x000fe20008000f00 */
[----:B------:R-:W-:Y:S04]  /*1ac0*/  STG.E desc[UR14][R24.64+0x368], R16 ;  /* 0x0003681018007986 */ /* 0x000fe8000c10190e */
[----:B------:R2:W-:Y:S04]  /*1ad0*/  STG.E desc[UR14][R22.64+0x36c], R21 ;  /* 0x00036c1516007986 */ /* 0x0005e8000c10190e */
[----:B------:R3:W-:Y:S01]  /*1ae0*/  STG.E desc[UR14][R26.64+0x370], R12 ;  /* 0x0003700c1a007986 */ /* 0x0007e2000c10190e */
[----:B-1----:R-:W-:-:S02]  /*1af0*/  MOV R36, UR10 ;  /* 0x0000000a00247c02 */ /* 0x002fc40008000f00 */
[----:B------:R-:W-:Y:S01]  /*1b00*/  MOV R37, UR11 ;  /* 0x0000000b00257c02 */ /* 0x000fe20008000f00 */
[----:B------:R1:W-:Y:S01]  /*1b10*/  STG.E desc[UR14][R8.64+0x374], R31 ;  /* 0x0003741f08007986 */ /* 0x0003e2000c10190e */
[----:B--2---:R-:W-:-:S03]  /*1b20*/  FFMA R21, R6, R6, R33 ;  /* 0x0000000606157223 */ /* 0x004fc60000000021 */
[----:B------:R2:W-:Y:S01]  /*1b30*/  STG.E desc[UR14][R2.64+0x378], R6 ;  /* 0x0003780602007986 */ /* 0x0005e2000c10190e */
[----:B---3--:R-:W-:-:S03]  /*1b40*/  FFMA R12, R18, R10, -R35 ;  /* 0x0000000a120c7223 */ /* 0x008fc60000000823 */
[----:B------:R-:W-:Y:S01]  /*1b50*/  STG.E desc[UR14][R28.64+0x37c], R10 ;  /* 0x00037c0a1c007986 */ /* 0x000fe2000c10190e */
[-C--:B------:R-:W-:Y:S01]  /*1b60*/  FFMA R21, R18, R18.reuse, R21 ;  /* 0x0000001212157223 */ /* 0x080fe20000000015 */
[C---:B------:R-:W-:Y:S01]  /*1b70*/  FFMA R35, R7.reuse, R18, R30 ;  /* 0x0000001207237223 */ /* 0x040fe2000000001e */
[----:B------:R-:W-:Y:S01]  /*1b80*/  MOV R30, UR4 ;  /* 0x00000004001e7c02 */ /* 0x000fe20008000f00 */
[----:B------:R3:W-:Y:S01]  /*1b90*/  STG.E desc[UR14][R14.64+0x380], R18 ;  /* 0x000380120e007986 */ /* 0x0007e2000c10190e */
[----:B-1----:R-:W-:Y:S01]  /*1ba0*/  MOV R31, UR5 ;  /* 0x00000005001f7c02 */ /* 0x002fe20008000f00 */
[----:B--2---:R-:W-:Y:S02]  /*1bb0*/  FFMA R2, R0, R0, R33 ;  /* 0x0000000000027223 */ /* 0x004fe40000000021 */
[----:B------:R-:W-:Y:S01]  /*1bc0*/  STG.E desc[UR14][R24.64+0x384], R0 ;  /* 0x0003840018007986 */ /* 0x000fe2000c10190e */
[----:B------:R-:W-:Y:S01]  /*1bd0*/  MOV R33, UR5 ;  /* 0x0000000500217c02 */ /* 0x000fe20008000f00 */
[----:B------:R-:W-:-:S02]  /*1be0*/  FFMA R3, R7, R7, R2 ;  /* 0x0000000707037223 */ /* 0x000fc40000000002 */
[----:B------:R-:W-:Y:S01]  /*1bf0*/  STG.E desc[UR14][R22.64+0x388], R10 ;  /* 0x0003880a16007986 */ /* 0x000fe2000c10190e */
[----:B------:R-:W-:Y:S02]  /*1c00*/  MOV R6, UR4 ;  /* 0x0000000400067c02 */ /* 0x000fe40008000f00 */
[----:B---3--:R-:W-:Y:S01]  /*1c10*/  MOV R18, UR4 ;  /* 0x0000000400127c02 */ /* 0x008fe20008000f00 */
[----:B------:R1:W-:Y:S04]  /*1c20*/  STG.E desc[UR14][R8.64+0x38c], R7 ;  /* 0x00038c0708007986 */ /* 0x0003e8000c10190e */
[----:B------:R2:W-:Y:S04]  /*1c30*/  STG.E desc[UR14][R26.64+0x390], R21 ;  /* 0x000390151a007986 */ /* 0x0005e8000c10190e */
[----:B------:R3:W-:Y:S04]  /*1c40*/  STG.E desc[UR14][R28.64+0x394], R35 ;  /* 0x000394231c007986 */ /* 0x0007e8000c10190e */
[----:B------:R4:W-:Y:S01]  /*1c50*/  STG.E desc[UR14][R30.64+0x398], R3 ;  /* 0x000398031e007986 */ /* 0x0009e2000c10190e */
[----:B-1----:R-:W-:-:S03]  /*1c60*/  IMAD.U32 R7, RZ, RZ, UR5 ;  /* 0x00000005ff077e24 */ /* 0x002fc6000f8e00ff */
[----:B------:R1:W-:Y:S01]  /*1c70*/  STG.E desc[UR14][R14.64+0x39c], R20 ;  /* 0x00039c140e007986 */ /* 0x0003e2000c10190e */
[----:B--2---:R-:W-:-:S03]  /*1c80*/  MOV R21, UR5 ;  /* 0x0000000500157c02 */ /* 0x004fc60008000f00 */
[----:B------:R-:W-:Y:S01]  /*1c90*/  STG.E desc[UR14][R24.64+0x3a0], R4 ;  /* 0x0003a00418007986 */ /* 0x000fe2000c10190e */
[----:B---3--:R-:W-:-:S03]  /*1ca0*/  MOV R35, UR11 ;  /* 0x0000000b00237c02 */ /* 0x008fc60008000f00 */
[----:B------:R2:W-:Y:S01]  /*1cb0*/  STG.E desc[UR14][R32.64+0x3a4], R17 ;  /* 0x0003a41120007986 */ /* 0x0005e2000c10190e */
[----:B----4-:R-:W-:Y:S01]  /*1cc0*/  FADD R3, R19, -R19 ;  /* 0x8000001313037221 */ /* 0x010fe20000000000 */
[----:B------:R-:W-:Y:S02]  /*1cd0*/  IMAD.U32 R19, RZ, RZ, UR5 ;  /* 0x00000005ff137e24 */ /* 0x000fe4000f8e00ff */
[----:B------:R-:W-:Y:S01]  /*1ce0*/  STG.E desc[UR14][R22.64+0x3a8], R5 ;  /* 0x0003a80516007986 */ /* 0x000fe2000c10190e */
[----:B-1----:R-:W-:-:S03]  /*1cf0*/  MOV R20, UR4 ;  /* 0x0000000400147c02 */ /* 0x002fc60008000f00 */
[----:B------:R-:W-:Y:S04]  /*1d00*/  STG.E desc[UR14][R6.64+0x3ac], R4 ;  /* 0x0003ac0406007986 */ /* 0x000fe8000c10190e */
[----:B------:R1:W-:Y:S01]  /*1d10*/  STG.E desc[UR14][R8.64+0x3b0], R17 ;  /* 0x0003b01108007986 */ /* 0x0003e2000c10190e */
[----:B--2---:R-:W-:-:S03]  /*1d20*/  MOV R33, UR10 ;  /* 0x0000000a00217c02 */ /* 0x004fc60008000f00 */
[----:B------:R2:W-:Y:S04]  /*1d30*/  STG.E desc[UR14][R26.64+0x3b4], R5 ;  /* 0x0003b4051a007986 */ /* 0x0005e8000c10190e */
[----:B------:R3:W-:Y:S04]  /*1d40*/  STG.E desc[UR14][R28.64+0x3b8], R4 ;  /* 0x0003b8041c007986 */ /* 0x0007e8000c10190e */
[----:B------:R4:W-:Y:S01]  /*1d50*/  STG.E desc[UR14][R30.64+0x3bc], R16 ;  /* 0x0003bc101e007986 */ /* 0x0009e2000c10190e */
[----:B-1----:R-:W-:-:S03]  /*1d60*/  MOV R17, UR5 ;  /* 0x0000000500117c02 */ /* 0x002fc60008000f00 */
[----:B------:R1:W-:Y:S01]  /*1d70*/  STG.E desc[UR14][R14.64+0x3c0], R12 ;  /* 0x0003c00c0e007986 */ /* 0x0003e2000c10190e */
[----:B--2---:R-:W-:Y:S01]  /*1d80*/  MOV R5, UR5 ;  /* 0x0000000500057c02 */ /* 0x004fe20008000f00 */
[--C-:B------:R-:W-:Y:S01]  /*1d90*/  FFMA R27, R13, UR12, R2.reuse ;  /* 0x0000000c0d1b7c23 */ /* 0x100fe20008000002 */
[----:B------:R-:W-:Y:S01]  /*1da0*/  MOV R26, UR11 ;  /* 0x0000000b001a7c02 */ /* 0x000fe20008000f00 */
[----:B------:R2:W-:Y:S01]  /*1db0*/  STG.E desc[UR14][R20.64+0x3c4], R11 ;  /* 0x0003c40b14007986 */ /* 0x0005e2000c10190e */
[----:B---3--:R-:W-:Y:S02]  /*1dc0*/  MOV R4, UR4 ;  /* 0x0000000400047c02 */ /* 0x008fe40008000f00 */
[----:B------:R-:W-:Y:S01]  /*1dd0*/  MOV R29, UR12 ;  /* 0x0000000c001d7c02 */ /* 0x000fe20008000f00 */
[----:B------:R3:W-:Y:S01]  /*1de0*/  STG.E desc[UR14][R22.64+0x3c8], R3 ;  /* 0x0003c80316007986 */ /* 0x0007e2000c10190e */
[----:B----4-:R-:W-:Y:S01]  /*1df0*/  MOV R16, UR4 ;  /* 0x0000000400107c02 */ /* 0x010fe20008000f00 */
[----:B0-----:R-:W-:Y:S01]  /*1e00*/  UIMAD.WIDE UR4, UR8, 0x14, UR6 ;  /* 0x00000014080478a5 */ /* 0x001fe2000f8e0206 */
[----:B------:R-:W-:Y:S01]  /*1e10*/  MOV R31, UR12 ;  /* 0x0000000c001f7c02 */ /* 0x000fe20008000f00 */
[----:B-1----:R-:W0:Y:S01]  /*1e20*/  LDC.64 R14, c[0x0][0x3a0] ;  /* 0x0000e800ff0e7b82 */ /* 0x002e220000000a00 */
[----:B------:R1:W-:Y:S01]  /*1e30*/  STG.E desc[UR14][R6.64+0x3cc], R0 ;  /* 0x0003cc0006007986 */ /* 0x0003e2000c10190e */
[--C-:B------:R-:W-:Y:S01]  /*1e40*/  FFMA R29, R29, UR12, R2.reuse ;  /* 0x0000000c1d1d7c23 */ /* 0x100fe20008000002 */
[----:B--2---:R-:W-:-:S02]  /*1e50*/  FFMA R11, R13, R13, R2 ;  /* 0x0000000d0d0b7223 */ /* 0x004fc40000000002 */
[----:B------:R-:W-:Y:S01]  /*1e60*/  STG.E desc[UR14][R8.64+0x3d0], R10 ;  /* 0x0003d00a08007986 */ /* 0x000fe2000c10190e */
[----:B------:R-:W-:Y:S01]  /*1e70*/  MOV R2, UR4 ;  /* 0x0000000400027c02 */ /* 0x000fe20008000f00 */
[----:B------:R-:W-:Y:S01]  /*1e80*/  IMAD.U32 R30, RZ, RZ, UR4 ;  /* 0x00000004ff1e7e24 */ /* 0x000fe2000f8e00ff */
[----:B---3--:R-:W-:Y:S01]  /*1e90*/  MOV R3, UR5 ;  /* 0x0000000500037c02 */ /* 0x008fe20008000f00 */
[----:B------:R2:W-:Y:S01]  /*1ea0*/  STG.E desc[UR14][R4.64+0x3d4], R13 ;  /* 0x0003d40d04007986 */ /* 0x0005e2000c10190e */
[----:B------:R-:W-:Y:S02]  /*1eb0*/  MOV R12, UR4 ;  /* 0x00000004000c7c02 */ /* 0x000fe40008000f00 */
[----:B------:R-:W-:Y:S01]  /*1ec0*/  MOV R28, UR4 ;  /* 0x00000004001c7c02 */ /* 0x000fe20008000f00 */
[----:B------:R3:W-:Y:S01]  /*1ed0*/  STG.E desc[UR14][R16.64+0x3d8], R0 ;  /* 0x0003d80010007986 */ /* 0x0007e2000c10190e */
[----:B-1----:R-:W-:Y:S01]  /*1ee0*/  IMAD.U32 R6, RZ, RZ, UR4 ;  /* 0x00000004ff067e24 */ /* 0x002fe2000f8e00ff */
[----:B------:R-:W-:-:S02]  /*1ef0*/  MOV R7, UR5 ;  /* 0x0000000500077c02 */ /* 0x000fc40008000f00 */
[----:B------:R1:W-:Y:S01]  /*1f00*/  STG.E desc[UR14][R18.64+0x3dc], R10 ;  /* 0x0003dc0a12007986 */ /* 0x0003e2000c10190e */
[----:B------:R-:W-:-:S03]  /*1f10*/  MOV R32, UR4 ;  /* 0x0000000400207c02 */ /* 0x000fc60008000f00 */
[----:B------:R4:W-:Y:S01]  /*1f20*/  STG.E desc[UR14][R8.64+0x3e0], R31 ;  /* 0x0003e01f08007986 */ /* 0x0009e2000c10190e */
[----:B--2---:R-:W-:Y:S02]  /*1f30*/  MOV R4, UR4 ;  /* 0x0000000400047c02 */ /* 0x004fe40008000f00 */
[----:B------:R-:W-:Y:S01]  /*1f40*/  MOV R5, UR5 ;  /* 0x0000000500057c02 */ /* 0x000fe20008000f00 */
[----:B------:R2:W-:Y:S01]  /*1f50*/  STG.E desc[UR14][R20.64+0x3e4], R11 ;  /* 0x0003e40b14007986 */ /* 0x0005e2000c10190e */
[----:B------:R-:W-:Y:S02]  /*1f60*/  MOV R13, UR5 ;  /* 0x00000005000d7c02 */ /* 0x000fe40008000f00 */
[----:B---3--:R-:W-:Y:S01]  /*1f70*/  MOV R16, UR4 ;  /* 0x0000000400107c02 */ /* 0x008fe20008000f00 */
[----:B------:R3:W-:Y:S01]  /*1f80*/  STG.E desc[UR14][R22.64+0x3e8], R27 ;  /* 0x0003e81b16007986 */ /* 0x0007e2000c10190e */
[----:B-1----:R-:W-:Y:S02]  /*1f90*/  MOV R19, UR9 ;  /* 0x0000000900137c02 */ /* 0x002fe40008000f00 */
[----:B------:R-:W-:Y:S01]  /*1fa0*/  MOV R10, UR4 ;  /* 0x00000004000a7c02 */ /* 0x000fe20008000f00 */
[----:B------:R1:W-:Y:S01]  /*1fb0*/  STG.E desc[UR14][R24.64+0x3ec], R29 ;  /* 0x0003ec1d18007986 */ /* 0x0003e2000c10190e */
[----:B----4-:R-:W-:-:S02]  /*1fc0*/  MOV R8, UR4 ;  /* 0x0000000400087c02 */ /* 0x010fc40008000f00 */
[----:B------:R-:W-:Y:S01]  /*1fd0*/  MOV R9, UR5 ;  /* 0x0000000500097c02 */ /* 0x000fe20008000f00 */
[----:B------:R4:W-:Y:S01]  /*1fe0*/  STG.E desc[UR14][R2.64], R19 ;  /* 0x0000001302007986 */ /* 0x0009e2000c10190e */
[----:B--2---:R-:W-:Y:S02]  /*1ff0*/  MOV R11, UR5 ;  /* 0x00000005000b7c02 */ /* 0x004fe40008000f00 */
[----:B------:R-:W-:Y:S01]  /*2000*/  MOV R21, UR9 ;  /* 0x0000000900157c02 */ /* 0x000fe20008000f00 */
[----:B------:R-:W-:Y:S01]  /*2010*/  STG.E desc[UR14][R4.64+0x4], R33 ;  /* 0x0000042104007986 */ /* 0x000fe2000c10190e */
[----:B---3--:R-:W-:Y:S01]  /*2020*/  IMAD.U32 R23, RZ, RZ, UR10 ;  /* 0x0000000aff177e24 */ /* 0x008fe2000f8e00ff */
[----:B------:R-:W-:Y:S02]  /*2030*/  MOV R17, UR5 ;  /* 0x0000000500117c02 */ /* 0x000fe40008000f00 */
[----:B------:R2:W-:Y:S01]  /*2040*/  STG.E desc[UR14][R6.64+0x8], R35 ;  /* 0x0000082306007986 */ /* 0x0005e2000c10190e */
[----:B-1----:R-:W-:-:S02]  /*2050*/  MOV R25, UR9 ;  /* 0x0000000900197c02 */ /* 0x002fc40008000f00 */
[----:B------:R-:W-:Y:S01]  /*2060*/  MOV R27, UR10 ;  /* 0x0000000a001b7c02 */ /* 0x000fe20008000f00 */
[----:B0-----:R-:W-:Y:S01]  /*2070*/  STG.E desc[UR14][R8.64+0xc], R14 ;  /* 0x00000c0e08007986 */ /* 0x001fe2000c10190e */
[----:B----4-:R-:W-:Y:S02]  /*2080*/  MOV R19, UR11 ;  /* 0x0000000b00137c02 */ /* 0x010fe40008000f00 */
[----:B------:R-:W-:Y:S01]  /*2090*/  MOV R29, UR10 ;  /* 0x0000000a001d7c02 */ /* 0x000fe20008000f00 */
[----:B------:R-:W-:Y:S01]  /*20a0*/  STG.E desc[UR14][R10.64+0x10], R15 ;  /* 0x0000100f0a007986 */ /* 0x000fe2000c10190e */
[----:B------:R-:W-:Y:S02]  /*20b0*/  MOV R18, UR4 ;  /* 0x0000000400127c02 */ /* 0x000fe40008000f00 */
[----:B------:R-:W-:Y:S01]  /*20c0*/  MOV R20, UR4 ;  /* 0x0000000400147c02 */ /* 0x000fe20008000f00 */
[----:B------:R0:W-:Y:S01]  /*20d0*/  STG.E desc[UR14][R12.64+0x14], R21 ;  /* 0x000014150c007986 */ /* 0x0001e2000c10190e */
[----:B------:R-:W-:Y:S01]  /*20e0*/  MOV R22, UR4 ;  /* 0x0000000400167c02 */ /* 0x000fe20008000f00 */
[----:B--2---:R-:W-:Y:S01]  /*20f0*/  IMAD.U32 R35, RZ, RZ, UR9 ;  /* 0x00000009ff237e24 */ /* 0x004fe2000f8e00ff */
[----:B------:R-:W-:Y:S01]  /*2100*/  MOV R31, UR5 ;  /* 0x00000005001f7c02 */ /* 0x000fe20008000f00 */
[----:B------:R-:W-:Y:S01]  /*2110*/  STG.E desc[UR14][R16.64+0x18], R23 ;  /* 0x0000181710007986 */ /* 0x000fe2000c10190e */
[----:B------:R-:W-:-:S02]  /*2120*/  MOV R33, UR5 ;  /* 0x0000000500217c02 */ /* 0x000fc40008000f00 */
[----:B------:R-:W-:Y:S01]  /*2130*/  MOV R24, UR4 ;  /* 0x0000000400187c02 */ /* 0x000fe20008000f00 */
[----:B------:R1:W-:Y:S01]  /*2140*/  STG.E desc[UR14][R2.64+0x1c], R19 ;  /* 0x00001c1302007986 */ /* 0x0003e2000c10190e */
[----:B------:R-:W-:Y:S02]  /*2150*/  MOV R0, UR10 ;  /* 0x0000000a00007c02 */ /* 0x000fe40008000f00 */
[----:B0-----:R-:W-:Y:S01]  /*2160*/  MOV R21, UR11 ;  /* 0x0000000b00157c02 */ /* 0x001fe20008000f00 */
[----:B------:R-:W-:Y:S04]  /*2170*/  STG.E desc[UR14][R4.64+0x20], R14 ;  /* 0x0000200e04007986 */ /* 0x000fe8000c10190e */
[----:B------:R-:W-:Y:S01]  /*2180*/  STG.E desc[UR14][R6.64+0x24], R15 ;  /* 0x0000240f06007986 */ /* 0x000fe2000c10190e */
[----:B-1----:R-:W-:-:S03]  /*2190*/  MOV R19, UR9 ;  /* 0x0000000900137c02 */ /* 0x002fc60008000f00 */
[----:B------:R0:W-:Y:S04]  /*21a0*/  STG.E desc[UR14][R8.64+0x28], R25 ;  /* 0x0000281908007986 */ /* 0x0001e8000c10190e */
[----:B------:R1:W-:Y:S04]  /*21b0*/  STG.E desc[UR14][R10.64+0x2c], R27 ;  /* 0x00002c1b0a007986 */ /* 0x0003e8000c10190e */
[----:B------:R2:W-:Y:S01]  /*21c0*/  STG.E desc[UR14][R12.64+0x30], R21 ;  /* 0x000030150c007986 */ /* 0x0005e2000c10190e */
[----:B0-----:R-:W-:-:S03]  /*21d0*/  MOV R25, UR11 ;  /* 0x0000000b00197c02 */ /* 0x001fc60008000f00 */
[----:B------:R-:W-:Y:S01]  /*21e0*/  STG.E desc[UR14][R16.64+0x34], R14 ;  /* 0x0000340e10007986 */ /* 0x000fe2000c10190e */
[----:B-1----:R-:W-:-:S03]  /*21f0*/  IMAD.U32 R27, RZ, RZ, UR9 ;  /* 0x00000009ff1b7e24 */ /* 0x002fc6000f8e00ff */
[----:B------:R-:W-:Y:S01]  /*2200*/  STG.E desc[UR14][R2.64+0x38], R15 ;  /* 0x0000380f02007986 */ /* 0x000fe2000c10190e */
[----:B--2---:R-:W-:-:S03]  /*2210*/  MOV R21, UR5 ;  /* 0x0000000500157c02 */ /* 0x004fc60008000f00 */
[----:B------:R0:W-:Y:S04]  /*2220*/  STG.E desc[UR14][R4.64+0x3c], R19 ;  /* 0x00003c1304007986 */ /* 0x0001e8000c10190e */
[----:B------:R1:W-:Y:S04]  /*2230*/  STG.E desc[UR14][R6.64+0x40], R23 ;  /* 0x0000401706007986 */ /* 0x0003e8000c10190e */
[----:B------:R2:W-:Y:S01]  /*2240*/  STG.E desc[UR14][R8.64+0x44], R25 ;  /* 0x0000441908007986 */ /* 0x0005e2000c10190e */
[----:B0-----:R-:W-:-:S03]  /*2250*/  MOV R5, UR11 ;  /* 0x0000000b00057c02 */ /* 0x001fc60008000f00 */
[----:B------:R0:W-:Y:S01]  /*2260*/  STG.E desc[UR14][R10.64+0x48], R14 ;  /* 0x0000480e0a007986 */ /* 0x0001e2000c10190e */
[----:B------:R-:W-:Y:S02]  /*2270*/  MOV R19, UR5 ;  /* 0x0000000500137c02 */ /* 0x000fe40008000f00 */
[----:B-1----:R-:W-:Y:S01]  /*2280*/  MOV R23, UR5 ;  /* 0x0000000500177c02 */ /* 0x002fe20008000f00 */
[----:B------:R1:W-:Y:S01]  /*2290*/  STG.E desc[UR14][R12.64+0x4c], R15 ;  /* 0x00004c0f0c007986 */ /* 0x0003e2000c10190e */
[----:B------:R-:W-:Y:S01]  /*22a0*/  MOV R7, UR9 ;  /* 0x0000000900077c02 */ /* 0x000fe20008000f00 */
[----:B------:R-:W-:Y:S01]  /*22b0*/  IMAD.U32 R6, RZ, RZ, UR10 ;  /* 0x0000000aff067e24 */ /* 0x000fe2000f8e00ff */
[----:B--2---:R-:W-:Y:S01]  /*22c0*/  MOV R25, UR5 ;  /* 0x0000000500197c02 */ /* 0x004fe20008000f00 */
[----:B------:R2:W-:Y:S01]  /*22d0*/  STG.E desc[UR14][R2.64+0x50], R27 ;  /* 0x0000501b02007986 */ /* 0x0005e2000c10190e */
[----:B------:R-:W-:-:S03]  /*22e0*/  MOV R4, UR9 ;  /* 0x0000000900047c02 */ /* 0x000fc60008000f00 */
[----:B------:R3:W-:Y:S01]  /*22f0*/  STG.E desc[UR14][R16.64+0x54], R29 ;  /* 0x0000541d10007986 */ /* 0x0007e2000c10190e */
[----:B0-----:R-:W-:Y:S02]  /*2300*/  MOV R11, UR9 ;  /* 0x00000009000b7c02 */ /* 0x001fe40008000f00 */
[----:B------:R-:W-:Y:S01]  /*2310*/  MOV R10, UR9 ;  /* 0x00000009000a7c02 */ /* 0x000fe20008000f00 */
[----:B------:R0:W-:Y:S01]  /*2320*/  STG.E desc[UR14][R18.64+0x58], R5 ;  /* 0x0000580512007986 */ /* 0x0001e2000c10190e */
[----:B-1----:R-:W-:Y:S02]  /*2330*/  MOV R13, UR9 ;  /* 0x00000009000d7c02 */ /* 0x002fe40008000f00 */
[----:B------:R-:W-:Y:S01]  /*2340*/  MOV R12, UR10 ;  /* 0x0000000a000c7c02 */ /* 0x000fe20008000f00 */
[----:B------:R1:W-:Y:S01]  /*2350*/  STG.E desc[UR14][R8.64+0x5c], R14 ;  /* 0x00005c0e08007986 */ /* 0x0003e2000c10190e */
[----:B--2---:R-:W-:Y:S02]  /*2360*/  MOV R27, UR10 ;  /* 0x0000000a001b7c02 */ /* 0x004fe40008000f00 */
[----:B------:R-:W-:Y:S01]  /*2370*/  MOV R3, UR10 ;  /* 0x0000000a00037c02 */ /* 0x000fe20008000f00 */
[----:B------:R-:W-:Y:S01]  /*2380*/  STG.E desc[UR14][R20.64+0x60], R15 ;  /* 0x0000600f14007986 */ /* 0x000fe2000c10190e */
[----:B---3--:R-:W-:-:S02]  /*2390*/  MOV R29, UR5 ;  /* 0x00000005001d7c02 */ /* 0x008fc40008000f00 */
[----:B------:R-:W-:Y:S01]  /*23a0*/  MOV R2, UR9 ;  /* 0x0000000900027c02 */ /* 0x000fe20008000f00 */
[----:B------:R2:W-:Y:S01]  /*23b0*/  STG.E desc[UR14][R22.64+0x64], R11 ;  /* 0x0000640b16007986 */ /* 0x0005e2000c10190e */
[----:B0-----:R-:W-:-:S03]  /*23c0*/  MOV R19, UR11 ;  /* 0x0000000b00137c02 */ /* 0x001fc60008000f00 */
[----:B------:R0:W-:Y:S01]  /*23d0*/  STG.E desc[UR14][R16.64+0x68], R36 ;  /* 0x0000682410007986 */ /* 0x0001e2000c10190e */
[----:B-1----:R-:W-:Y:S02]  /*23e0*/  MOV R9, UR10 ;  /* 0x0000000a00097c02 */ /* 0x002fe40008000f00 */
[----:B------:R-:W-:Y:S01]  /*23f0*/  MOV R8, UR11 ;  /* 0x0000000b00087c02 */ /* 0x000fe20008000f00 */
[----:B------:R1:W-:Y:S04]  /*2400*/  STG.E desc[UR14][R28.64+0x6c], R19 ;  /* 0x00006c131c007986 */ /* 0x0003e8000c10190e */
[----:B------:R-:W-:Y:S01]  /*2410*/  STG.E desc[UR14][R30.64+0x70], R14 ;  /* 0x0000700e1e007986 */ /* 0x000fe2000c10190e */
[----:B--2---:R-:W-:-:S03]  /*2420*/  MOV R11, UR11 ;  /* 0x0000000b000b7c02 */ /* 0x004fc60008000f00 */
[----:B------:R-:W-:Y:S01]  /*2430*/  STG.E desc[UR14][R32.64+0x74], R15 ;  /* 0x0000740f20007986 */ /* 0x000fe2000c10190e */
[----:B0-----:R-:W-:Y:S02]  /*2440*/  MOV R36, UR4 ;  /* 0x0000000400247c02 */ /* 0x001fe40008000f00 */
[----:B-1----:R-:W-:Y:S01]  /*2450*/  MOV R19, UR5 ;  /* 0x0000000500137c02 */ /* 0x002fe20008000f00 */
[----:B------:R-:W-:Y:S04]  /*2460*/  STG.E desc[UR14][R16.64+0x78], R35 ;  /* 0x0000782310007986 */ /* 0x000fe8000c10190e */
[----:B------:R0:W-:Y:S04]  /*2470*/  STG.E desc[UR14][R18.64+0x7c], R27 ;  /* 0x00007c1b12007986 */ /* 0x0001e8000c10190e */
[----:B------:R1:W-:Y:S04]  /*2480*/  STG.E desc[UR14][R20.64+0x80], R37 ;  /* 0x0000802514007986 */ /* 0x0003e8000c10190e */
[----:B------:R-:W-:Y:S04]  /*2490*/  STG.E desc[UR14][R22.64+0x84], R14 ;  /* 0x0000840e16007986 */ /* 0x000fe8000c10190e */
[----:B------:R-:W-:Y:S01]  /*24a0*/  STG.E desc[UR14][R24.64+0x88], R15 ;  /* 0x0000880f18007986 */ /* 0x000fe2000c10190e */
[----:B0-----:R-:W-:-:S03]  /*24b0*/  MOV R27, UR5 ;  /* 0x00000005001b7c02 */ /* 0x001fc60008000f00 */
[----:B------:R0:W-:Y:S01]  /*24c0*/  STG.E desc[UR14][R18.64+0x8c], R13 ;  /* 0x00008c0d12007986 */ /* 0x0001e2000c10190e */
[----:B-1----:R-:W-:-:S03]  /*24d0*/  MOV R37, UR5 ;  /* 0x0000000500257c02 */ /* 0x002fc60008000f00 */
[----:B------:R1:W-:Y:S04]  /*24e0*/  STG.E desc[UR14][R16.64+0x90], R12 ;  /* 0x0000900c10007986 */ /* 0x0003e8000c10190e */
[----:B------:R2:W-:Y:S04]  /*24f0*/  STG.E desc[UR14][R32.64+0x94], R26 ;  /* 0x0000941a20007986 */ /* 0x0005e8000c10190e */
[----:B------:R-:W-:Y:S01]  /*2500*/  STG.E desc[UR14][R28.64+0x98], R14 ;  /* 0x0000980e1c007986 */ /* 0x000fe2000c10190e */
[----:B0-----:R-:W-:-:S03]  /*2510*/  MOV R13, UR5 ;  /* 0x00000005000d7c02 */ /* 0x001fc60008000f00 */
[----:B------:R-:W-:Y:S01]  /*2520*/  STG.E desc[UR14][R30.64+0x9c], R15 ;  /* 0x00009c0f1e007986 */ /* 0x000fe2000c10190e */
[----:B-1----:R-:W-:-:S03]  /*2530*/  IMAD.U32 R12, RZ, RZ, UR4 ;  /* 0x00000004ff0c7e24 */ /* 0x002fc6000f8e00ff */
[----:B------:R0:W-:Y:S01]  /*2540*/  STG.E desc[UR14][R20.64+0xa0], R10 ;  /* 0x0000a00a14007986 */ /* 0x0001e2000c10190e */
[----:B--2---:R-:W-:-:S03]  /*2550*/  MOV R26, UR4 ;  /* 0x00000004001a7c02 */ /* 0x004fc60008000f00 */
[----:B------:R1:W-:Y:S04]  /*2560*/  STG.E desc[UR14][R22.64+0xa4], R9 ;  /* 0x0000a40916007986 */ /* 0x0003e8000c10190e */
[----:B------:R2:W-:Y:S04]  /*2570*/  STG.E desc[UR14][R24.64+0xa8], R11 ;  /* 0x0000a80b18007986 */ /* 0x0005e8000c10190e */
[----:B------:R-:W-:Y:S01]  /*2580*/  STG.E desc[UR14][R36.64+0xac], R14 ;  /* 0x0000ac0e24007986 */ /* 0x000fe2000c10190e */
[----:B0-----:R-:W-:-:S03]  /*2590*/  MOV R10, UR4 ;  /* 0x00000004000a7c02 */ /* 0x001fc60008000f00 */
[----:B------:R-:W-:Y:S01]  /*25a0*/  STG.E desc[UR14][R16.64+0xb0], R15 ;  /* 0x0000b00f10007986 */ /* 0x000fe2000c10190e */
[----:B-1----:R-:W-:-:S03]  /*25b0*/  MOV R9, UR5 ;  /* 0x0000000500097c02 */ /* 0x002fc60008000f00 */
        /* <DEDUP_REMOVED lines=8> */
[----:B------:R-:W-:Y:S01]  /*2640*/  STG.E desc[UR14][R10.64+0xc8], R4 ;  /* 0x0000c8040a007986 */ /* 0x000fe2000c10190e */
[----:B--2---:R-:W-:-:S03]  /*2650*/  MOV R8, UR4 ;  /* 0x0000000400087c02 */ /* 0x004fc60008000f00 */
        /* <DEDUP_REMOVED lines=8> */
[----:B------:R-:W-:Y:S01]  /*26e0*/  STG.E desc[UR14][R26.64+0xec], R15 ;  /* 0x0000ec0f1a007986 */ /* 0x000fe2000c10190e */
[----:B------:R-:W-:Y:S05]  /*26f0*/  EXIT ;  /* 0x000000000000794d */ /* 0x000fea0003800000 */
.L_x_96:
        /* <DEDUP_REMOVED lines=16> */
.L_x_105:


//--------------------- .text._Z10reset_raysv     --------------------------
	.section	.text._Z10reset_raysv,"ax",@progbits
	.align	128
        .global         _Z10reset_raysv
        .type           _Z10reset_raysv,@function
        .size           _Z10reset_raysv,(.L_x_106 - _Z10reset_raysv)
        .other          _Z10reset_raysv,@"STO_CUDA_ENTRY STV_DEFAULT"
_Z10reset_raysv:
.text._Z10reset_raysv:
[----:B------:R-:W-:Y:S01]  /*0000*/  LDC R1, c[0x0][0x37c] ;  /* 0x0000df00ff017b82 */ /* 0x000fe20000000800 */
[----:B------:R-:W0:Y:S07]  /*0010*/  S2R R5, SR_TID.X ;  /* 0x0000000000057919 */ /* 0x000e2e0000002100 */
[----:B------:R-:W0:Y:S01]  /*0020*/  S2UR UR6, SR_CTAID.X ;  /* 0x00000000000679c3 */ /* 0x000e220000002500 */
[----:B------:R-:W1:Y:S01]  /*0030*/  LDCU.64 UR4, c[0x0][0x358] ;  /* 0x00006b00ff0477ac */ /* 0x000e620008000a00 */
[----:B------:R-:W-:-:S06]  /*0040*/  HFMA2 R7, -RZ, RZ, -1.875, 0 ;  /* 0xbf800000ff077431 */ /* 0x000fcc00000001ff */
[----:B------:R-:W0:Y:S08]  /*0050*/  LDC R0, c[0x0][0x360] ;  /* 0x0000d800ff007b82 */ /* 0x000e300000000800 */
[----:B------:R-:W2:Y:S01]  /*0060*/  LDC.64 R2, c[0x4][0x10] ;  /* 0x01000400ff027b82 */ /* 0x000ea20000000a00 */
[----:B0-----:R-:W-:-:S04]  /*0070*/  IMAD R5, R0, UR6, R5 ;  /* 0x0000000600057c24 */ /* 0x001fc8000f8e0205 */
[----:B--2---:R-:W-:Y:S01]  /*0080*/  IMAD.WIDE R2, R5, 0x30, R2 ;  /* 0x0000003005027825 */ /* 0x004fe200078e0202 */
[----:B------:R-:W-:-:S04]  /*0090*/  MOV R5, 0xffffffff ;  /* 0xffffffff00057802 */ /* 0x000fc80000000f00 */
[----:B-1----:R-:W-:Y:S04]  /*00a0*/  STG.E desc[UR4][R2.64+0x24], R7 ;  /* 0x0000240702007986 */ /* 0x002fe8000c101904 */
[----:B------:R-:W-:Y:S04]  /*00b0*/  STG.E desc[UR4][R2.64+0x28], R5 ;  /* 0x0000280502007986 */ /* 0x000fe8000c101904 */
[----:B------:R-:W-:Y:S01]  /*00c0*/  STG.E.U8 desc[UR4][R2.64+0x2c], RZ ;  /* 0x00002cff02007986 */ /* 0x000fe2000c101104 */
[----:B------:R-:W-:Y:S05]  /*00d0*/  EXIT ;  /* 0x000000000000794d */ /* 0x000fea0003800000 */
.L_x_97:
        /* <DEDUP_REMOVED lines=10> */
.L_x_106:


//--------------------- .text._Z9init_raysv       --------------------------
	.section	.text._Z9init_raysv,"ax",@progbits
	.align	128
        .global         _Z9init_raysv
        .type           _Z9init_raysv,@function
        .size           _Z9init_raysv,(.L_x_107 - _Z9init_raysv)
        .other          _Z9init_raysv,@"STO_CUDA_ENTRY STV_DEFAULT"
_Z9init_raysv:
.text._Z9init_raysv:
[----:B------:R-:W-:Y:S01]  /*0000*/  LDC R1, c[0x0][0x37c] ;  /* 0x0000df00ff017b82 */ /* 0x000fe20000000800 */
[----:B------:R-:W0:Y:S07]  /*0010*/  S2R R9, SR_TID.X ;  /* 0x0000000000097919 */ /* 0x000e2e0000002100 */
[----:B------:R-:W0:Y:S01]  /*0020*/  S2UR UR4, SR_CTAID.X ;  /* 0x00000000000479c3 */ /* 0x000e220000002500 */
[----:B------:R-:W-:-:S07]  /*0030*/  HFMA2 R17, -RZ, RZ, 1.875, 0 ;  /* 0x3f800000ff117431 */ /* 0x000fce00000001ff */
[----:B------:R-:W0:Y:S08]  /*0040*/  LDC R0, c[0x0][0x360] ;  /* 0x0000d800ff007b82 */ /* 0x000e300000000800 */
[----:B------:R-:W1:Y:S08]  /*0050*/  LDC.64 R2, c[0x4][RZ] ;  /* 0x01000000ff027b82 */ /* 0x000e700000000a00 */
[----:B------:R-:W2:Y:S08]  /*0060*/  LDC.64 R4, c[0x4][0x8] ;  /* 0x01000200ff047b82 */ /* 0x000eb00000000a00 */
[----:B------:R-:W3:Y:S01]  /*0070*/  LDC.64 R6, c[0x4][0x10] ;  /* 0x01000400ff067b82 */ /* 0x000ee20000000a00 */
[----:B0-----:R-:W-:Y:S01]  /*0080*/  IMAD R9, R0, UR4, R9 ;  /* 0x0000000400097c24 */ /* 0x001fe2000f8e0209 */
[----:B------:R-:W0:Y:S04]  /*0090*/  LDCU.64 UR4, c[0x0][0x358] ;  /* 0x00006b00ff0477ac */ /* 0x000e280008000a00 */
[----:B------:R-:W-:Y:S01]  /*00a0*/  SHF.R.S32.HI R0, RZ, 0x1f, R9 ;  /* 0x0000001fff007819 */ /* 0x000fe20000011409 */
[----:B-1----:R-:W-:-:S03]  /*00b0*/  IMAD.WIDE R2, R9, 0xc, R2 ;  /* 0x0000000c09027825 */ /* 0x002fc600078e0202 */
[----:B------:R-:W-:-:S04]  /*00c0*/  LEA.HI R0, R0, R9, RZ, 0x9 ;  /* 0x0000000900007211 */ /* 0x000fc800078f48ff */
[----:B------:R-:W-:Y:S02]  /*00d0*/  LOP3.LUT R8, R0, 0xfffffe00, RZ, 0xc0, !PT ;  /* 0xfffffe0000087812 */ /* 0x000fe400078ec0ff */
[----:B------:R-:W-:Y:S01]  /*00e0*/  SHF.R.S32.HI R0, RZ, 0x9, R0 ;  /* 0x00000009ff007819 */ /* 0x000fe20000011400 */
[C---:B--2---:R-:W-:Y:S01]  /*00f0*/  IMAD.WIDE R4, R9.reuse, 0x4, R4 ;  /* 0x0000000409047825 */ /* 0x044fe200078e0204 */
[C---:B------:R-:W-:Y:S02]  /*0100*/  IADD3 R8, PT, PT, R9.reuse, -R8, RZ ;  /* 0x8000000809087210 */ /* 0x040fe40007ffe0ff */
[----:B------:R-:W-:Y:S01]  /*0110*/  I2FP.F32.S32 R11, R0 ;  /* 0x00000000000b7245 */ /* 0x000fe20000201400 */
[----:B0-----:R-:W-:Y:S01]  /*0120*/  STG.E desc[UR4][R2.64], RZ ;  /* 0x000000ff02007986 */ /* 0x001fe2000c101904 */
[----:B---3--:R-:W-:Y:S01]  /*0130*/  IMAD.WIDE R6, R9, 0x30, R6 ;  /* 0x0000003009067825 */ /* 0x008fe200078e0206 */
[----:B------:R-:W-:-:S03]  /*0140*/  I2FP.F32.S32 R9, R8 ;  /* 0x0000000800097245 */ /* 0x000fc60000201400 */
[----:B------:R-:W-:Y:S01]  /*0150*/  FMUL R15, R11, 0.019999999552965164185 ;  /* 0x3ca3d70a0b0f7820 */ /* 0x000fe20000400000 */
[----:B------:R-:W-:Y:S01]  /*0160*/  STG.E desc[UR4][R2.64+0x4], RZ ;  /* 0x000004ff02007986 */ /* 0x000fe2000c101904 */
[----:B------:R-:W-:-:S03]  /*0170*/  FMUL R13, R9, 0.019999999552965164185 ;  /* 0x3ca3d70a090d7820 */ /* 0x000fc60000400000 */
[----:B------:R-:W-:Y:S04]  /*0180*/  STG.E desc[UR4][R2.64+0x8], RZ ;  /* 0x000008ff02007986 */ /* 0x000fe8000c101904 */
[----:B------:R-:W-:Y:S04]  /*0190*/  STG.E desc[UR4][R4.64], RZ ;  /* 0x000000ff04007986 */ /* 0x000fe8000c101904 */
[----:B------:R-:W-:Y:S04]  /*01a0*/  STG.E desc[UR4][R6.64+0x14], R17 ;  /* 0x0000141106007986 */ /* 0x000fe8000c101904 */
[----:B------:R-:W-:Y:S04]  /*01b0*/  STG.E desc[UR4][R6.64+0x4], R11 ;  /* 0x0000040b06007986 */ /* 0x000fe8000c101904 */
[----:B------:R-:W-:Y:S04]  /*01c0*/  STG.E desc[UR4][R6.64], R9 ;  /* 0x0000000906007986 */ /* 0x000fe8000c101904 */
[----:B------:R-:W-:Y:S04]  /*01d0*/  STG.E desc[UR4][R6.64+0x10], R15 ;  /* 0x0000100f06007986 */ /* 0x000fe8000c101904 */
[----:B------:R-:W-:Y:S04]  /*01e0*/  STG.E desc[UR4][R6.64+0x8], RZ ;  /* 0x000008ff06007986 */ /* 0x000fe8000c101904 */
[----:B------:R-:W-:Y:S04]  /*01f0*/  STG.E.U8 desc[UR4][R6.64+0x2d], RZ ;  /* 0x00002dff06007986 */ /* 0x000fe8000c101104 */
[----:B------:R-:W-:Y:S01]  /*0200*/  STG.E desc[UR4][R6.64+0xc], R13 ;  /* 0x00000c0d06007986 */ /* 0x000fe2000c101904 */
[----:B------:R-:W-:Y:S05]  /*0210*/  EXIT ;  /* 0x000000000000794d */ /* 0x000fea0003800000 */
.L_x_98:
        /* <DEDUP_REMOVED lines=14> */
.L_x_107:


//--------------------- .nv.shared.reserved.0     --------------------------
	.section	.nv.shared.reserved.0,"aw",@nobits
	.weak		__nv_reservedSMEM_offset_0_alias
	.size		__nv_reservedSMEM_offset_0_alias, 0, 64
	.other		__nv_reservedSMEM_offset_0_alias,@"STO_CUDA_RESERVED_SHARED STV_DEFAULT"
__nv_reservedSMEM_offset_0_alias:
	.zero		0
	.zero		64


//--------------------- .nv.global                --------------------------
	.section	.nv.global,"aw",@nobits
	.align	4
.nv.global:
	.type		triangle_materials,@object
	.size		triangle_materials,(triangles - triangle_materials)
triangle_materials:
	.zero		240
	.type		triangles,@object
	.size		triangles,(max_brightness_buffer - triangles)
triangles:
	.zero		1008
	.type		max_brightness_buffer,@object
	.size		max_brightness_buffer,(device_color_buffer - max_brightness_buffer)
max_brightness_buffer:
	.zero		1048576
	.type		device_color_buffer,@object
	.size		device_color_buffer,(rays - device_color_buffer)
device_color_buffer:
	.zero		3145728
	.type		rays,@object
	.size		rays,(.L_2 - rays)
rays:
	.zero		12582912
.L_2:


//--------------------- .nv.constant0._Z17div_colors_kernelv --------------------------
	.section	.nv.constant0._Z17div_colors_kernelv,"a",@progbits
	.sectionflags	@""
	.align	4
.nv.constant0._Z17div_colors_kernelv:
	.zero		896


//--------------------- .nv.constant0._Z12bounceKerneli --------------------------
	.section	.nv.constant0._Z12bounceKerneli,"a",@progbits
	.sectionflags	@""
	.align	4
.nv.constant0._Z12bounceKerneli:
	.zero		900


//--------------------- .nv.constant0._Z19set_triangle_kernel6float3S_S_ifffff --------------------------
	.section	.nv.constant0._Z19set_triangle_kernel6float3S_S_ifffff,"a",@progbits
	.sectionflags	@""
	.align	4
.nv.constant0._Z19set_triangle_kernel6float3S_S_ifffff:
	.zero		956


//--------------------- .nv.constant0._Z9init_cube6float3fifffff --------------------------
	.section	.nv.constant0._Z9init_cube6float3fifffff,"a",@progbits
	.sectionflags	@""
	.align	4
.nv.constant0._Z9init_cube6float3fifffff:
	.zero		936


//--------------------- .nv.constant0._Z10reset_raysv --------------------------
	.section	.nv.constant0._Z10reset_raysv,"a",@progbits
	.sectionflags	@""
	.align	4
.nv.constant0._Z10reset_raysv:
	.zero		896


//--------------------- .nv.constant0._Z9init_raysv --------------------------
	.section	.nv.constant0._Z9init_raysv,"a",@progbits
	.sectionflags	@""
	.align	4
.nv.constant0._Z9init_raysv:
	.zero		896


//--------------------- SYMBOLS --------------------------

	.type		.nv.reservedSmem.offset0,@object
	.size		.nv.reservedSmem.offset0,0x4
